// auto-generated by cutlass_sweep.gemm — config: {"arch": "sm_90", "cluster_m": 1, "cluster_n": 4, "dtype": "fp16", "dtype_b": "fp16", "layout": "tt", "stages": 5, "tile_k": 64, "tile_m": 128, "tile_n": 128}
#include "cutlass/cutlass.h"
#include "cutlass/gemm/collective/collective_builder.hpp"
#include "cutlass/gemm/device/gemm_universal_adapter.h"
#include "cutlass/gemm/kernel/gemm_universal.hpp"
#include "cutlass/epilogue/collective/collective_builder.hpp"

using ElemA = cutlass::half_t;
using ElemB = cutlass::half_t;
using ElemCD = cutlass::half_t;
using Acc  = float;
using TileShape    = cute::Shape<cute::_128, cute::_128, cute::_64>;
using ClusterShape = cute::Shape<cute::_1, cute::_4, cute::_1>;

using CollectiveEpilogue = typename cutlass::epilogue::collective::CollectiveBuilder<
    cutlass::arch::Sm90, cutlass::arch::OpClassTensorOp,
    TileShape, ClusterShape,
    cutlass::epilogue::collective::EpilogueTileAuto,
    Acc, Acc,
    ElemCD, cutlass::layout::RowMajor, 128 / cutlass::sizeof_bits<ElemCD>::value,
    ElemCD, cutlass::layout::RowMajor, 128 / cutlass::sizeof_bits<ElemCD>::value,
    cutlass::epilogue::collective::EpilogueScheduleAuto
  >::CollectiveOp;

using CollectiveMainloop = typename cutlass::gemm::collective::CollectiveBuilder<
    cutlass::arch::Sm90, cutlass::arch::OpClassTensorOp,
    ElemA, cutlass::layout::ColumnMajor, 128 / cutlass::sizeof_bits<ElemA>::value,
    ElemB, cutlass::layout::ColumnMajor, 128 / cutlass::sizeof_bits<ElemB>::value,
    Acc,
    TileShape, ClusterShape,
    cutlass::gemm::collective::StageCount<5>,
    cutlass::gemm::collective::KernelScheduleAuto
  >::CollectiveOp;

using GemmKernel = cutlass::gemm::kernel::GemmUniversal<
    cute::Shape<int,int,int,int>,
    CollectiveMainloop,
    CollectiveEpilogue
>;
using Gemm = cutlass::gemm::device::GemmUniversalAdapter<GemmKernel>;

// Force the device kernel symbol into the cubin without needing a host main.
auto* _anchor = &cutlass::device_kernel<GemmKernel>;


// ===== COMPILED SASS (sm_90a) =====

	.target	sm_90a

	.elftype	@"ET_EXEC"


//--------------------- .note.nv.tkinfo           --------------------------
	.section	.note.nv.tkinfo,"",@"SHT_NOTE"
	.sectionflags	@"SHF_NOTE_NV_TKINFO"
	.tkinfo
        /*0018*/ 	.word	0x00000002
        /*0030*/ 	.string	""
        /*0030*/ 	.string	"ptxas"
        /*0030*/ 	.string	"Cuda compilation tools, release 13.0, V13.0.88"
        /*0030*/ 	.string	"Build cuda_13.0.r13.0/compiler.36424714_0"
        /*0030*/ 	.string	"-arch sm_90a -m 64 "



//--------------------- .note.nv.cuinfo           --------------------------
	.section	.note.nv.cuinfo,"",@"SHT_NOTE"
	.sectionflags	@"SHF_NOTE_NV_CUINFO"
        /*0018*/ 	.short	0x0002
        /*001a*/ 	.short	0x005a
        /*001c*/ 	.short	0x0082
	.zero		2


//--------------------- .nv.info                  --------------------------
	.section	.nv.info,"",@"SHT_CUDA_INFO"
	.align	4


	//----- nvinfo : EIATTR_REGCOUNT
	.align		4
        /*0000*/ 	.byte	0x04, 0x2f
        /*0002*/ 	.short	(.L_15 - .L_14)
	.align		4
.L_14:
        /*0004*/ 	.word	index@(_ZN7cutlass13device_kernelINS_4gemm6kernel13GemmUniversalIN4cute5tupleIJiiiiEEENS1_10collective13CollectiveMmaINS1_34MainloopSm90TmaGmmaWarpSpecializedILi5ENS5_IJNS4_1CILi1EEENSA_ILi4EEESB_EEENS1_35KernelTmaWarpSpecializedCooperativeEEENS5_IJNSA_ILi128EEESG_NSA_ILi64EEEEEENS_6half_tENS5_IJSB_llEEESJ_NS5_IJlSB_lEEENS4_8TiledMMAINS4_8MMA_AtomIJNS4_4SM904GMMA26MMA_64x128x16_F32F16F16_SSILNSP_5MajorE1ELSR_0ELNSP_7ScaleInE1ELSS_1EEEEEENS4_6LayoutINS5_IJNSA_ILi2EEESB_SB_EEENS5_IJSB_NSA_ILi0EEESY_EEEEENS5_IJNS4_10UnderscoreES11_S11_EEEEENS4_23SM90_TMA_LOAD_MULTICASTENS4_14ComposedLayoutINS4_7SwizzleILi3ELi4ELi3EEENS4_18smem_ptr_flag_bitsILi16EEENSV_INS5_IJSH_NSA_ILi8EEEEEENS5_IJSB_SH_EEEEEEEvNS4_8identityENS4_13SM90_TMA_LOADENS15_IS17_S19_NSV_INS5_IJS1A_SH_EEENS5_IJSH_SB_EEEEEEEvS1F_EENS_8epilogue10collective6detail29Sm90TmaWarpSpecializedAdapterINS1N_15DefaultEpilogueISJ_SL_SL_NS1M_6thread17LinearCombinationISJ_Li1EffLNS1R_9ScaleType4KindE0ELNS_15FloatRoundStyleE2ESJ_EENS1_15EpilogueDefaultEEEEEvvEEEEvNT_6ParamsE)
        /*0008*/ 	.word	0x000000a8


	//----- nvinfo : EIATTR_FRAME_SIZE
	.align		4
.L_15:
        /*000c*/ 	.byte	0x04, 0x11
        /*000e*/ 	.short	(.L_17 - .L_16)
	.align		4
.L_16:
        /*0010*/ 	.word	index@(_ZN7cutlass13device_kernelINS_4gemm6kernel13GemmUniversalIN4cute5tupleIJiiiiEEENS1_10collective13CollectiveMmaINS1_34MainloopSm90TmaGmmaWarpSpecializedILi5ENS5_IJNS4_1CILi1EEENSA_ILi4EEESB_EEENS1_35KernelTmaWarpSpecializedCooperativeEEENS5_IJNSA_ILi128EEESG_NSA_ILi64EEEEEENS_6half_tENS5_IJSB_llEEESJ_NS5_IJlSB_lEEENS4_8TiledMMAINS4_8MMA_AtomIJNS4_4SM904GMMA26MMA_64x128x16_F32F16F16_SSILNSP_5MajorE1ELSR_0ELNSP_7ScaleInE1ELSS_1EEEEEENS4_6LayoutINS5_IJNSA_ILi2EEESB_SB_EEENS5_IJSB_NSA_ILi0EEESY_EEEEENS5_IJNS4_10UnderscoreES11_S11_EEEEENS4_23SM90_TMA_LOAD_MULTICASTENS4_14ComposedLayoutINS4_7SwizzleILi3ELi4ELi3EEENS4_18smem_ptr_flag_bitsILi16EEENSV_INS5_IJSH_NSA_ILi8EEEEEENS5_IJSB_SH_EEEEEEEvNS4_8identityENS4_13SM90_TMA_LOADENS15_IS17_S19_NSV_INS5_IJS1A_SH_EEENS5_IJSH_SB_EEEEEEEvS1F_EENS_8epilogue10collective6detail29Sm90TmaWarpSpecializedAdapterINS1N_15DefaultEpilogueISJ_SL_SL_NS1M_6thread17LinearCombinationISJ_Li1EffLNS1R_9ScaleType4KindE0ELNS_15FloatRoundStyleE2ESJ_EENS1_15EpilogueDefaultEEEEEvvEEEEvNT_6ParamsE)
        /*0014*/ 	.word	0x00000000


	//----- nvinfo : EIATTR_MIN_STACK_SIZE
	.align		4
.L_17:
        /*0018*/ 	.byte	0x04, 0x12
        /*001a*/ 	.short	(.L_19 - .L_18)
	.align		4
.L_18:
        /*001c*/ 	.word	index@(_ZN7cutlass13device_kernelINS_4gemm6kernel13GemmUniversalIN4cute5tupleIJiiiiEEENS1_10collective13CollectiveMmaINS1_34MainloopSm90TmaGmmaWarpSpecializedILi5ENS5_IJNS4_1CILi1EEENSA_ILi4EEESB_EEENS1_35KernelTmaWarpSpecializedCooperativeEEENS5_IJNSA_ILi128EEESG_NSA_ILi64EEEEEENS_6half_tENS5_IJSB_llEEESJ_NS5_IJlSB_lEEENS4_8TiledMMAINS4_8MMA_AtomIJNS4_4SM904GMMA26MMA_64x128x16_F32F16F16_SSILNSP_5MajorE1ELSR_0ELNSP_7ScaleInE1ELSS_1EEEEEENS4_6LayoutINS5_IJNSA_ILi2EEESB_SB_EEENS5_IJSB_NSA_ILi0EEESY_EEEEENS5_IJNS4_10UnderscoreES11_S11_EEEEENS4_23SM90_TMA_LOAD_MULTICASTENS4_14ComposedLayoutINS4_7SwizzleILi3ELi4ELi3EEENS4_18smem_ptr_flag_bitsILi16EEENSV_INS5_IJSH_NSA_ILi8EEEEEENS5_IJSB_SH_EEEEEEEvNS4_8identityENS4_13SM90_TMA_LOADENS15_IS17_S19_NSV_INS5_IJS1A_SH_EEENS5_IJSH_SB_EEEEEEEvS1F_EENS_8epilogue10collective6detail29Sm90TmaWarpSpecializedAdapterINS1N_15DefaultEpilogueISJ_SL_SL_NS1M_6thread17LinearCombinationISJ_Li1EffLNS1R_9ScaleType4KindE0ELNS_15FloatRoundStyleE2ESJ_EENS1_15EpilogueDefaultEEEEEvvEEEEvNT_6ParamsE)
        /*0020*/ 	.word	0x00000000
.L_19:


//--------------------- .nv.compat                --------------------------
	.section	.nv.compat,"",@"SHT_CUDA_COMPAT_INFO"
	.align	4
        /*0000*/ 	.byte	0x02, 0x09, 0x01, 0x00, 0x02, 0x02, 0x04, 0x00, 0x02, 0x05, 0x05, 0x00, 0x03, 0x07, 0x01, 0x01
        /*0010*/ 	.byte	0x02, 0x03, 0x01, 0x00, 0x02, 0x06, 0x01, 0x00, 0x04, 0x0b, 0x08, 0x00, 0x00, 0x00, 0x00, 0x00
        /*0020*/ 	.byte	0x00, 0x00, 0x00, 0x00


//--------------------- .nv.info._ZN7cutlass13device_kernelINS_4gemm6kernel13GemmUniversalIN4cute5tupleIJiiiiEEENS1_10collective13CollectiveMmaINS1_34MainloopSm90TmaGmmaWarpSpecializedILi5ENS5_IJNS4_1CILi1EEENSA_ILi4EEESB_EEENS1_35KernelTmaWarpSpecializedCooperativeEEENS5_IJNSA_ILi128EEESG_NSA_ILi64EEEEEENS_6half_tENS5_IJSB_llEEESJ_NS5_IJlSB_lEEENS4_8TiledMMAINS4_8MMA_AtomIJNS4_4SM904GMMA26MMA_64x128x16_F32F16F16_SSILNSP_5MajorE1ELSR_0ELNSP_7ScaleInE1ELSS_1EEEEEENS4_6LayoutINS5_IJNSA_ILi2EEESB_SB_EEENS5_IJSB_NSA_ILi0EEESY_EEEEENS5_IJNS4_10UnderscoreES11_S11_EEEEENS4_23SM90_TMA_LOAD_MULTICASTENS4_14ComposedLayoutINS4_7SwizzleILi3ELi4ELi3EEENS4_18smem_ptr_flag_bitsILi16EEENSV_INS5_IJSH_NSA_ILi8EEEEEENS5_IJSB_SH_EEEEEEEvNS4_8identityENS4_13SM90_TMA_LOADENS15_IS17_S19_NSV_INS5_IJS1A_SH_EEENS5_IJSH_SB_EEEEEEEvS1F_EENS_8epilogue10collective6detail29Sm90TmaWarpSpecializedAdapterINS1N_15DefaultEpilogueISJ_SL_SL_NS1M_6thread17LinearCombinationISJ_Li1EffLNS1R_9ScaleType4KindE0ELNS_15FloatRoundStyleE2ESJ_EENS1_15EpilogueDefaultEEEEEvvEEEEvNT_6ParamsE --------------------------
	.section	.nv.info._ZN7cutlass13device_kernelINS_4gemm6kernel13GemmUniversalIN4cute5tupleIJiiiiEEENS1_10collective13CollectiveMmaINS1_34MainloopSm90TmaGmmaWarpSpecializedILi5ENS5_IJNS4_1CILi1EEENSA_ILi4EEESB_EEENS1_35KernelTmaWarpSpecializedCooperativeEEENS5_IJNSA_ILi128EEESG_NSA_ILi64EEEEEENS_6half_tENS5_IJSB_llEEESJ_NS5_IJlSB_lEEENS4_8TiledMMAINS4_8MMA_AtomIJNS4_4SM904GMMA26MMA_64x128x16_F32F16F16_SSILNSP_5MajorE1ELSR_0ELNSP_7ScaleInE1ELSS_1EEEEEENS4_6LayoutINS5_IJNSA_ILi2EEESB_SB_EEENS5_IJSB_NSA_ILi0EEESY_EEEEENS5_IJNS4_10UnderscoreES11_S11_EEEEENS4_23SM90_TMA_LOAD_MULTICASTENS4_14ComposedLayoutINS4_7SwizzleILi3ELi4ELi3EEENS4_18smem_ptr_flag_bitsILi16EEENSV_INS5_IJSH_NSA_ILi8EEEEEENS5_IJSB_SH_EEEEEEEvNS4_8identityENS4_13SM90_TMA_LOADENS15_IS17_S19_NSV_INS5_IJS1A_SH_EEENS5_IJSH_SB_EEEEEEEvS1F_EENS_8epilogue10collective6detail29Sm90TmaWarpSpecializedAdapterINS1N_15DefaultEpilogueISJ_SL_SL_NS1M_6thread17LinearCombinationISJ_Li1EffLNS1R_9ScaleType4KindE0ELNS_15FloatRoundStyleE2ESJ_EENS1_15EpilogueDefaultEEEEEvvEEEEvNT_6ParamsE,"",@"SHT_CUDA_INFO"
	.sectionflags	@""
	.align	4


	//----- nvinfo : EIATTR_CUDA_API_VERSION
	.align		4
        /*0000*/ 	.byte	0x04, 0x37
        /*0002*/ 	.short	(.L_21 - .L_20)
.L_20:
        /*0004*/ 	.word	0x00000082


	//----- nvinfo : EIATTR_KPARAM_INFO
	.align		4
.L_21:
        /*0008*/ 	.byte	0x04, 0x17
        /*000a*/ 	.short	(.L_23 - .L_22)
.L_22:
        /*000c*/ 	.word	0x00000000
        /*0010*/ 	.short	0x0000
        /*0012*/ 	.short	0x0070
        /*0014*/ 	.byte	0x00, 0xf0, 0x01, 0x10


	//----- nvinfo : EIATTR_SPARSE_MMA_MASK
	.align		4
.L_23:
        /*0018*/ 	.byte	0x03, 0x50
        /*001a*/ 	.short	0x0000


	//----- nvinfo : EIATTR_MAXREG_COUNT
	.align		4
        /*001c*/ 	.byte	0x03, 0x1b
        /*001e*/ 	.short	0x00a8


	//----- nvinfo : EIATTR_NUM_BARRIERS
	.align		4
        /*0020*/ 	.byte	0x02, 0x4c
        /*0022*/ 	.byte	0x01
	.zero		1


	//----- nvinfo : EIATTR_EXTERNS
	.align		4
        /*0024*/ 	.byte	0x04, 0x0f
        /*0026*/ 	.short	(.L_25 - .L_24)


	//   ....[0]....
	.align		4
.L_24:
        /*0028*/ 	.word	index@(__assertfail)


	//----- nvinfo : EIATTR_MERCURY_ISA_VERSION
	.align		4
.L_25:
        /*002c*/ 	.byte	0x03, 0x5f
        /*002e*/ 	.short	0x0101


	//----- nvinfo : EIATTR_INT_WARP_WIDE_INSTR_OFFSETS
	.align		4
        /*0030*/ 	.byte	0x04, 0x31
        /*0032*/ 	.short	(.L_27 - .L_26)


	//   ....[0]....
.L_26:
        /*0034*/ 	.word	0x00000470


	//   ....[1]....
        /*0038*/ 	.word	0x00000490


	//   ....[2]....
        /*003c*/ 	.word	0x00000640


	//   ....[3]....
        /*0040*/ 	.word	0x00001ea0


	//----- nvinfo : EIATTR_COOP_GROUP_MASK_REGIDS
	.align		4
.L_27:
        /*0044*/ 	.byte	0x04, 0x29
        /*0046*/ 	.short	(.L_29 - .L_28)


	//   ....[0]....
.L_28:
        /*0048*/ 	.word	0xffffffff


	//   ....[1]....
        /*004c*/ 	.word	0xffffffff


	//   ....[2]....
        /*0050*/ 	.word	0xffffffff


	//   ....[3]....
        /*0054*/ 	.word	0xffffffff


	//   ....[4]....
        /*0058*/ 	.word	0xffffffff


	//   ....[5]....
        /*005c*/ 	.word	0xffffffff


	//----- nvinfo : EIATTR_COOP_GROUP_INSTR_OFFSETS
	.align		4
.L_29:
        /*0060*/ 	.byte	0x04, 0x28
        /*0062*/ 	.short	(.L_31 - .L_30)


	//   ....[0]....
.L_30:
        /*0064*/ 	.word	0x00000060


	//   ....[1]....
        /*0068*/ 	.word	0x00000070


	//   ....[2]....
        /*006c*/ 	.word	0x00000130


	//   ....[3]....
        /*0070*/ 	.word	0x000002e0


	//   ....[4]....
        /*0074*/ 	.word	0x000007b0


	//   ....[5]....
        /*0078*/ 	.word	0x00001430


	//----- nvinfo : EIATTR_REG_RECONFIG
	.align		4
.L_31:
        /*007c*/ 	.byte	0x01, 0x54
	.zero		2


	//----- nvinfo : EIATTR_SYSCALL_OFFSETS
	.align		4
        /*0080*/ 	.byte	0x04, 0x46
        /*0082*/ 	.short	(.L_33 - .L_32)


	//   ....[0]....
.L_32:
        /*0084*/ 	.word	0x00001610


	//----- nvinfo : EIATTR_MBARRIER_INSTR_OFFSETS
	.align		4
.L_33:
        /*0088*/ 	.byte	0x04, 0x39
        /*008a*/ 	.short	(.L_35 - .L_34)


	//   ....[0]....
.L_34:
        /*008c*/ 	.word	0x00000230
        /*0090*/ 	.word	0x000000ff
        /*0094*/ 	.word	0x00000000
        /*0098*/ 	.short	0x0100
        /*009a*/ 	.byte	0x08
	.zero		1


	//   ....[1]....
        /*009c*/ 	.word	0x00000240
        /*00a0*/ 	.word	0x000000ff
        /*00a4*/ 	.word	0x00000028
        /*00a8*/ 	.short	0x0100
        /*00aa*/ 	.byte	0x08
	.zero		1


	//   ....[2]....
        /*00ac*/ 	.word	0x00000250
        /*00b0*/ 	.word	0x000000ff
        /*00b4*/ 	.word	0x00000008
        /*00b8*/ 	.short	0x0100
        /*00ba*/ 	.byte	0x08
	.zero		1


	//   ....[3]....
        /*00bc*/ 	.word	0x00000260
        /*00c0*/ 	.word	0x000000ff
        /*00c4*/ 	.word	0x00000030
        /*00c8*/ 	.short	0x0100
        /*00ca*/ 	.byte	0x08
	.zero		1


	//   ....[4]....
        /*00cc*/ 	.word	0x00000270
        /*00d0*/ 	.word	0x000000ff
        /*00d4*/ 	.word	0x00000010
        /*00d8*/ 	.short	0x0100
        /*00da*/ 	.byte	0x08
	.zero		1


	//   ....[5]....
        /*00dc*/ 	.word	0x00000280
        /*00e0*/ 	.word	0x000000ff
        /*00e4*/ 	.word	0x00000038
        /*00e8*/ 	.short	0x0100
        /*00ea*/ 	.byte	0x08
	.zero		1


	//   ....[6]....
        /*00ec*/ 	.word	0x00000290
        /*00f0*/ 	.word	0x000000ff
        /*00f4*/ 	.word	0x00000018
        /*00f8*/ 	.short	0x0100
        /*00fa*/ 	.byte	0x08
	.zero		1


	//   ....[7]....
        /*00fc*/ 	.word	0x000002a0
        /*0100*/ 	.word	0x000000ff
        /*0104*/ 	.word	0x00000040
        /*0108*/ 	.short	0x0100
        /*010a*/ 	.byte	0x08
	.zero		1


	//   ....[8]....
        /*010c*/ 	.word	0x000002b0
        /*0110*/ 	.word	0x000000ff
        /*0114*/ 	.word	0x00000020
        /*0118*/ 	.short	0x0100
        /*011a*/ 	.byte	0x08
	.zero		1


	//   ....[9]....
        /*011c*/ 	.word	0x000002c0
        /*0120*/ 	.word	0x000000ff
        /*0124*/ 	.word	0x00000048
        /*0128*/ 	.short	0x0100
        /*012a*/ 	.byte	0x08
	.zero		1


	//   ....[10]....
        /*012c*/ 	.word	0x000006d0
        /*0130*/ 	.word	0x000000ff
        /*0134*/ 	.word	0x00000060
        /*0138*/ 	.short	0x0100
        /*013a*/ 	.byte	0x06
	.zero		1


	//   ....[11]....
        /*013c*/ 	.word	0x00000760
        /*0140*/ 	.word	0x000000ff
        /*0144*/ 	.word	0x00000068
        /*0148*/ 	.short	0x0100
        /*014a*/ 	.byte	0x06
	.zero		1


	//   ....[12]....
        /*014c*/ 	.word	0x000016d0
        /*0150*/ 	.word	0x00000003
        /*0154*/ 	.word	0x00000000
        /*0158*/ 	.short	0x010a
        /*015a*/ 	.byte	0x3f
	.zero		1


	//   ....[13]....
        /*015c*/ 	.word	0x00001730
        /*0160*/ 	.word	0x00000003
        /*0164*/ 	.word	0x00000000
        /*0168*/ 	.short	0x010a
        /*016a*/ 	.byte	0x3f
	.zero		1


	//   ....[14]....
        /*016c*/ 	.word	0x00001ab0
        /*0170*/ 	.word	0x00000005
        /*0174*/ 	.word	0x00000000
        /*0178*/ 	.short	0x010a
        /*017a*/ 	.byte	0x3f
	.zero		1


	//   ....[15]....
        /*017c*/ 	.word	0x00001af0
        /*0180*/ 	.word	0x00000005
        /*0184*/ 	.word	0x00000000
        /*0188*/ 	.short	0x010a
        /*018a*/ 	.byte	0x3f
	.zero		1


	//   ....[16]....
        /*018c*/ 	.word	0x00001d50
        /*0190*/ 	.word	0x00000004
        /*0194*/ 	.word	0x00000000
        /*0198*/ 	.short	0x0101
        /*019a*/ 	.byte	0x3f
	.zero		1


	//   ....[17]....
        /*019c*/ 	.word	0x00001f40
        /*01a0*/ 	.word	0x00000000
        /*01a4*/ 	.word	0x00000000
        /*01a8*/ 	.short	0x0101
        /*01aa*/ 	.byte	0x3f
	.zero		1


	//   ....[18]....
        /*01ac*/ 	.word	0x00007010
        /*01b0*/ 	.word	0x00000016
        /*01b4*/ 	.word	0x00000028
        /*01b8*/ 	.short	0x010a
        /*01ba*/ 	.byte	0x3f
	.zero		1


	//   ....[19]....
        /*01bc*/ 	.word	0x00007420
        /*01c0*/ 	.word	0x00000006
        /*01c4*/ 	.word	0x00000068
        /*01c8*/ 	.short	0x0101
        /*01ca*/ 	.byte	0x3f
	.zero		1


	//   ....[20]....
        /*01cc*/ 	.word	0x00007b50
        /*01d0*/ 	.word	0x00000007
        /*01d4*/ 	.word	0x00000000
        /*01d8*/ 	.short	0x010a
        /*01da*/ 	.byte	0x3f
	.zero		1


	//   ....[21]....
        /*01dc*/ 	.word	0x00007bd0
        /*01e0*/ 	.word	0x00000008
        /*01e4*/ 	.word	0x00000000
        /*01e8*/ 	.short	0x010a
        /*01ea*/ 	.byte	0x3f
	.zero		1


	//   ....[22]....
        /*01ec*/ 	.word	0x00007c60
        /*01f0*/ 	.word	0x00000009
        /*01f4*/ 	.word	0x00000000
        /*01f8*/ 	.short	0x010a
        /*01fa*/ 	.byte	0x3f
	.zero		1


	//   ....[23]....
        /*01fc*/ 	.word	0x00007cf0
        /*0200*/ 	.word	0x00000006
        /*0204*/ 	.word	0x00000000
        /*0208*/ 	.short	0x010a
        /*020a*/ 	.byte	0x3f
	.zero		1


	//   ....[24]....
        /*020c*/ 	.word	0x00007d80
        /*0210*/ 	.word	0x00000003
        /*0214*/ 	.word	0x00000000
        /*0218*/ 	.short	0x010a
        /*021a*/ 	.byte	0x3f
	.zero		1


	//   ....[25]....
        /*021c*/ 	.word	0x00007de0
        /*0220*/ 	.word	0x00000003
        /*0224*/ 	.word	0x00000000
        /*0228*/ 	.short	0x010a
        /*022a*/ 	.byte	0x3f
	.zero		1


	//   ....[26]....
        /*022c*/ 	.word	0x00007e30
        /*0230*/ 	.word	0x00000005
        /*0234*/ 	.word	0x00000000
        /*0238*/ 	.short	0x010a
        /*023a*/ 	.byte	0x3f
	.zero		1


	//   ....[27]....
        /*023c*/ 	.word	0x00007f00
        /*0240*/ 	.word	0x00000016
        /*0244*/ 	.word	0x00000028
        /*0248*/ 	.short	0x010a
        /*024a*/ 	.byte	0x3f
	.zero		1


	//   ....[28]....
        /*024c*/ 	.word	0x00007fd0
        /*0250*/ 	.word	0x00000007
        /*0254*/ 	.word	0x00000000
        /*0258*/ 	.short	0x010a
        /*025a*/ 	.byte	0x3f
	.zero		1


	//   ....[29]....
        /*025c*/ 	.word	0x00008020
        /*0260*/ 	.word	0x00000008
        /*0264*/ 	.word	0x00000000
        /*0268*/ 	.short	0x010a
        /*026a*/ 	.byte	0x3f
	.zero		1


	//   ....[30]....
        /*026c*/ 	.word	0x00008070
        /*0270*/ 	.word	0x00000009
        /*0274*/ 	.word	0x00000000
        /*0278*/ 	.short	0x010a
        /*027a*/ 	.byte	0x3f
	.zero		1


	//   ....[31]....
        /*027c*/ 	.word	0x000080c0
        /*0280*/ 	.word	0x00000006
        /*0284*/ 	.word	0x00000000
        /*0288*/ 	.short	0x010a
        /*028a*/ 	.byte	0x3f
	.zero		1


	//----- nvinfo : EIATTR_NUM_MBARRIERS
	.align		4
.L_35:
        /*028c*/ 	.byte	0x03, 0x38
        /*028e*/ 	.short	0x000c


	//----- nvinfo : EIATTR_EXIT_INSTR_OFFSETS
	.align		4
        /*0290*/ 	.byte	0x04, 0x1c
        /*0292*/ 	.short	(.L_37 - .L_36)


	//   ....[0]....
.L_36:
        /*0294*/ 	.word	0x00000980


	//   ....[1]....
        /*0298*/ 	.word	0x00001190


	//   ....[2]....
        /*029c*/ 	.word	0x00006790


	//   ....[3]....
        /*02a0*/ 	.word	0x00006cf0


	//   ....[4]....
        /*02a4*/ 	.word	0x00007dd0


	//----- nvinfo : EIATTR_MAX_THREADS
	.align		4
.L_37:
        /*02a8*/ 	.byte	0x04, 0x05
        /*02aa*/ 	.short	(.L_39 - .L_38)
.L_38:
        /*02ac*/ 	.word	0x00000180
        /*02b0*/ 	.word	0x00000001
        /*02b4*/ 	.word	0x00000001


	//----- nvinfo : EIATTR_CRS_STACK_SIZE
	.align		4
.L_39:
        /*02b8*/ 	.byte	0x04, 0x1e
        /*02ba*/ 	.short	(.L_41 - .L_40)
.L_40:
        /*02bc*/ 	.word	0x00000000


	//----- nvinfo : EIATTR_CBANK_PARAM_SIZE
	.align		4
.L_41:
        /*02c0*/ 	.byte	0x03, 0x19
        /*02c2*/ 	.short	0x0470


	//----- nvinfo : EIATTR_PARAM_CBANK
	.align		4
        /*02c4*/ 	.byte	0x04, 0x0a
        /*02c6*/ 	.short	(.L_43 - .L_42)
	.align		4
.L_42:
        /*02c8*/ 	.word	index@(.nv.constant0._ZN7cutlass13device_kernelINS_4gemm6kernel13GemmUniversalIN4cute5tupleIJiiiiEEENS1_10collective13CollectiveMmaINS1_34MainloopSm90TmaGmmaWarpSpecializedILi5ENS5_IJNS4_1CILi1EEENSA_ILi4EEESB_EEENS1_35KernelTmaWarpSpecializedCooperativeEEENS5_IJNSA_ILi128EEESG_NSA_ILi64EEEEEENS_6half_tENS5_IJSB_llEEESJ_NS5_IJlSB_lEEENS4_8TiledMMAINS4_8MMA_AtomIJNS4_4SM904GMMA26MMA_64x128x16_F32F16F16_SSILNSP_5MajorE1ELSR_0ELNSP_7ScaleInE1ELSS_1EEEEEENS4_6LayoutINS5_IJNSA_ILi2EEESB_SB_EEENS5_IJSB_NSA_ILi0EEESY_EEEEENS5_IJNS4_10UnderscoreES11_S11_EEEEENS4_23SM90_TMA_LOAD_MULTICASTENS4_14ComposedLayoutINS4_7SwizzleILi3ELi4ELi3EEENS4_18smem_ptr_flag_bitsILi16EEENSV_INS5_IJSH_NSA_ILi8EEEEEENS5_IJSB_SH_EEEEEEEvNS4_8identityENS4_13SM90_TMA_LOADENS15_IS17_S19_NSV_INS5_IJS1A_SH_EEENS5_IJSH_SB_EEEEEEEvS1F_EENS_8epilogue10collective6detail29Sm90TmaWarpSpecializedAdapterINS1N_15DefaultEpilogueISJ_SL_SL_NS1M_6thread17LinearCombinationISJ_Li1EffLNS1R_9ScaleType4KindE0ELNS_15FloatRoundStyleE2ESJ_EENS1_15EpilogueDefaultEEEEEvvEEEEvNT_6ParamsE)
        /*02cc*/ 	.short	0x0210
        /*02ce*/ 	.short	0x0470


	//----- nvinfo : EIATTR_SW_WAR
	.align		4
.L_43:
        /*02d0*/ 	.byte	0x04, 0x36
        /*02d2*/ 	.short	(.L_45 - .L_44)
.L_44:
        /*02d4*/ 	.word	0x00000008
.L_45:


//--------------------- .nv.callgraph             --------------------------
	.section	.nv.callgraph,"",@"SHT_CUDA_CALLGRAPH"
	.align	4
	.sectionentsize	8
	.align		4
        /*0000*/ 	.word	0x00000000
	.align		4
        /*0004*/ 	.word	0xffffffff
	.align		4
        /*0008*/ 	.word	index@(_ZN7cutlass13device_kernelINS_4gemm6kernel13GemmUniversalIN4cute5tupleIJiiiiEEENS1_10collective13CollectiveMmaINS1_34MainloopSm90TmaGmmaWarpSpecializedILi5ENS5_IJNS4_1CILi1EEENSA_ILi4EEESB_EEENS1_35KernelTmaWarpSpecializedCooperativeEEENS5_IJNSA_ILi128EEESG_NSA_ILi64EEEEEENS_6half_tENS5_IJSB_llEEESJ_NS5_IJlSB_lEEENS4_8TiledMMAINS4_8MMA_AtomIJNS4_4SM904GMMA26MMA_64x128x16_F32F16F16_SSILNSP_5MajorE1ELSR_0ELNSP_7ScaleInE1ELSS_1EEEEEENS4_6LayoutINS5_IJNSA_ILi2EEESB_SB_EEENS5_IJSB_NSA_ILi0EEESY_EEEEENS5_IJNS4_10UnderscoreES11_S11_EEEEENS4_23SM90_TMA_LOAD_MULTICASTENS4_14ComposedLayoutINS4_7SwizzleILi3ELi4ELi3EEENS4_18smem_ptr_flag_bitsILi16EEENSV_INS5_IJSH_NSA_ILi8EEEEEENS5_IJSB_SH_EEEEEEEvNS4_8identityENS4_13SM90_TMA_LOADENS15_IS17_S19_NSV_INS5_IJS1A_SH_EEENS5_IJSH_SB_EEEEEEEvS1F_EENS_8epilogue10collective6detail29Sm90TmaWarpSpecializedAdapterINS1N_15DefaultEpilogueISJ_SL_SL_NS1M_6thread17LinearCombinationISJ_Li1EffLNS1R_9ScaleType4KindE0ELNS_15FloatRoundStyleE2ESJ_EENS1_15EpilogueDefaultEEEEEvvEEEEvNT_6ParamsE)
	.align		4
        /*000c*/ 	.word	index@(__assertfail)
	.align		4
        /*0010*/ 	.word	0x00000000
	.align		4
        /*0014*/ 	.word	0xfffffffe
	.align		4
        /*0018*/ 	.word	0x00000000
	.align		4
        /*001c*/ 	.word	0xfffffffd
	.align		4
        /*0020*/ 	.word	0x00000000
	.align		4
        /*0024*/ 	.word	0xfffffffc


//--------------------- .nv.constant4             --------------------------
	.section	.nv.constant4,"a",@progbits
	.align	8
	.align		8
.nv.constant4:
        /*0000*/ 	.dword	__assertfail
	.align		8
        /*0008*/ 	.dword	__unnamed_1
	.align		8
        /*0010*/ 	.dword	_ZN40_INTERNAL_9b841af3_4_k_cu_9265ac27_250814cuda3std3__45__cpo5beginE
	.align		8
        /*0018*/ 	.dword	_ZN40_INTERNAL_9b841af3_4_k_cu_9265ac27_250814cuda3std3__45__cpo3endE
	.align		8
        /*0020*/ 	.dword	_ZN40_INTERNAL_9b841af3_4_k_cu_9265ac27_250814cuda3std3__45__cpo6cbeginE
	.align		8
        /*0028*/ 	.dword	_ZN40_INTERNAL_9b841af3_4_k_cu_9265ac27_250814cuda3std3__45__cpo4cendE
	.align		8
        /*0030*/ 	.dword	_ZN40_INTERNAL_9b841af3_4_k_cu_9265ac27_250814cuda3std3__442_GLOBAL__N__9b841af3_4_k_cu_9265ac27_250816ignoreE
	.align		8
        /*0038*/ 	.dword	_ZN40_INTERNAL_9b841af3_4_k_cu_9265ac27_250814cuda3std3__419piecewise_constructE
	.align		8
        /*0040*/ 	.dword	_ZN40_INTERNAL_9b841af3_4_k_cu_9265ac27_250814cuda3std3__48in_placeE
	.align		8
        /*0048*/ 	.dword	_ZN40_INTERNAL_9b841af3_4_k_cu_9265ac27_250814cuda3std6ranges3__45__cpo4swapE
	.align		8
        /*0050*/ 	.dword	_ZN40_INTERNAL_9b841af3_4_k_cu_9265ac27_250814cuda3std6ranges3__45__cpo9iter_moveE
	.align		8
        /*0058*/ 	.dword	_ZN40_INTERNAL_9b841af3_4_k_cu_9265ac27_250814cute7productE
	.align		8
        /*0060*/ 	.dword	_ZN40_INTERNAL_9b841af3_4_k_cu_9265ac27_250814cute1_E
	.align		8
        /*0068*/ 	.dword	$str$22
	.align		8
        /*0070*/ 	.dword	$str$23


//--------------------- .text._ZN7cutlass13device_kernelINS_4gemm6kernel13GemmUniversalIN4cute5tupleIJiiiiEEENS1_10collective13CollectiveMmaINS1_34MainloopSm90TmaGmmaWarpSpecializedILi5ENS5_IJNS4_1CILi1EEENSA_ILi4EEESB_EEENS1_35KernelTmaWarpSpecializedCooperativeEEENS5_IJNSA_ILi128EEESG_NSA_ILi64EEEEEENS_6half_tENS5_IJSB_llEEESJ_NS5_IJlSB_lEEENS4_8TiledMMAINS4_8MMA_AtomIJNS4_4SM904GMMA26MMA_64x128x16_F32F16F16_SSILNSP_5MajorE1ELSR_0ELNSP_7ScaleInE1ELSS_1EEEEEENS4_6LayoutINS5_IJNSA_ILi2EEESB_SB_EEENS5_IJSB_NSA_ILi0EEESY_EEEEENS5_IJNS4_10UnderscoreES11_S11_EEEEENS4_23SM90_TMA_LOAD_MULTICASTENS4_14ComposedLayoutINS4_7SwizzleILi3ELi4ELi3EEENS4_18smem_ptr_flag_bitsILi16EEENSV_INS5_IJSH_NSA_ILi8EEEEEENS5_IJSB_SH_EEEEEEEvNS4_8identityENS4_13SM90_TMA_LOADENS15_IS17_S19_NSV_INS5_IJS1A_SH_EEENS5_IJSH_SB_EEEEEEEvS1F_EENS_8epilogue10collective6detail29Sm90TmaWarpSpecializedAdapterINS1N_15DefaultEpilogueISJ_SL_SL_NS1M_6thread17LinearCombinationISJ_Li1EffLNS1R_9ScaleType4KindE0ELNS_15FloatRoundStyleE2ESJ_EENS1_15EpilogueDefaultEEEEEvvEEEEvNT_6ParamsE --------------------------
	.section	.text._ZN7cutlass13device_kernelINS_4gemm6kernel13GemmUniversalIN4cute5tupleIJiiiiEEENS1_10collective13CollectiveMmaINS1_34MainloopSm90TmaGmmaWarpSpecializedILi5ENS5_IJNS4_1CILi1EEENSA_ILi4EEESB_EEENS1_35KernelTmaWarpSpecializedCooperativeEEENS5_IJNSA_ILi128EEESG_NSA_ILi64EEEEEENS_6half_tENS5_IJSB_llEEESJ_NS5_IJlSB_lEEENS4_8TiledMMAINS4_8MMA_AtomIJNS4_4SM904GMMA26MMA_64x128x16_F32F16F16_SSILNSP_5MajorE1ELSR_0ELNSP_7ScaleInE1ELSS_1EEEEEENS4_6LayoutINS5_IJNSA_ILi2EEESB_SB_EEENS5_IJSB_NSA_ILi0EEESY_EEEEENS5_IJNS4_10UnderscoreES11_S11_EEEEENS4_23SM90_TMA_LOAD_MULTICASTENS4_14ComposedLayoutINS4_7SwizzleILi3ELi4ELi3EEENS4_18smem_ptr_flag_bitsILi16EEENSV_INS5_IJSH_NSA_ILi8EEEEEENS5_IJSB_SH_EEEEEEEvNS4_8identityENS4_13SM90_TMA_LOADENS15_IS17_S19_NSV_INS5_IJS1A_SH_EEENS5_IJSH_SB_EEEEEEEvS1F_EENS_8epilogue10collective6detail29Sm90TmaWarpSpecializedAdapterINS1N_15DefaultEpilogueISJ_SL_SL_NS1M_6thread17LinearCombinationISJ_Li1EffLNS1R_9ScaleType4KindE0ELNS_15FloatRoundStyleE2ESJ_EENS1_15EpilogueDefaultEEEEEvvEEEEvNT_6ParamsE,"ax",@progbits
	.align	128
.text._ZN7cutlass13device_kernelINS_4gemm6kernel13GemmUniversalIN4cute5tupleIJiiiiEEENS1_10collective13CollectiveMmaINS1_34MainloopSm90TmaGmmaWarpSpecializedILi5ENS5_IJNS4_1CILi1EEENSA_ILi4EEESB_EEENS1_35KernelTmaWarpSpecializedCooperativeEEENS5_IJNSA_ILi128EEESG_NSA_ILi64EEEEEENS_6half_tENS5_IJSB_llEEESJ_NS5_IJlSB_lEEENS4_8TiledMMAINS4_8MMA_AtomIJNS4_4SM904GMMA26MMA_64x128x16_F32F16F16_SSILNSP_5MajorE1ELSR_0ELNSP_7ScaleInE1ELSS_1EEEEEENS4_6LayoutINS5_IJNSA_ILi2EEESB_SB_EEENS5_IJSB_NSA_ILi0EEESY_EEEEENS5_IJNS4_10UnderscoreES11_S11_EEEEENS4_23SM90_TMA_LOAD_MULTICASTENS4_14ComposedLayoutINS4_7SwizzleILi3ELi4ELi3EEENS4_18smem_ptr_flag_bitsILi16EEENSV_INS5_IJSH_NSA_ILi8EEEEEENS5_IJSB_SH_EEEEEEEvNS4_8identityENS4_13SM90_TMA_LOADENS15_IS17_S19_NSV_INS5_IJS1A_SH_EEENS5_IJSH_SB_EEEEEEEvS1F_EENS_8epilogue10collective6detail29Sm90TmaWarpSpecializedAdapterINS1N_15DefaultEpilogueISJ_SL_SL_NS1M_6thread17LinearCombinationISJ_Li1EffLNS1R_9ScaleType4KindE0ELNS_15FloatRoundStyleE2ESJ_EENS1_15EpilogueDefaultEEEEEvvEEEEvNT_6ParamsE:
        .type           _ZN7cutlass13device_kernelINS_4gemm6kernel13GemmUniversalIN4cute5tupleIJiiiiEEENS1_10collective13CollectiveMmaINS1_34MainloopSm90TmaGmmaWarpSpecializedILi5ENS5_IJNS4_1CILi1EEENSA_ILi4EEESB_EEENS1_35KernelTmaWarpSpecializedCooperativeEEENS5_IJNSA_ILi128EEESG_NSA_ILi64EEEEEENS_6half_tENS5_IJSB_llEEESJ_NS5_IJlSB_lEEENS4_8TiledMMAINS4_8MMA_AtomIJNS4_4SM904GMMA26MMA_64x128x16_F32F16F16_SSILNSP_5MajorE1ELSR_0ELNSP_7ScaleInE1ELSS_1EEEEEENS4_6LayoutINS5_IJNSA_ILi2EEESB_SB_EEENS5_IJSB_NSA_ILi0EEESY_EEEEENS5_IJNS4_10UnderscoreES11_S11_EEEEENS4_23SM90_TMA_LOAD_MULTICASTENS4_14ComposedLayoutINS4_7SwizzleILi3ELi4ELi3EEENS4_18smem_ptr_flag_bitsILi16EEENSV_INS5_IJSH_NSA_ILi8EEEEEENS5_IJSB_SH_EEEEEEEvNS4_8identityENS4_13SM90_TMA_LOADENS15_IS17_S19_NSV_INS5_IJS1A_SH_EEENS5_IJSH_SB_EEEEEEEvS1F_EENS_8epilogue10collective6detail29Sm90TmaWarpSpecializedAdapterINS1N_15DefaultEpilogueISJ_SL_SL_NS1M_6thread17LinearCombinationISJ_Li1EffLNS1R_9ScaleType4KindE0ELNS_15FloatRoundStyleE2ESJ_EENS1_15EpilogueDefaultEEEEEvvEEEEvNT_6ParamsE,@function
        .size           _ZN7cutlass13device_kernelINS_4gemm6kernel13GemmUniversalIN4cute5tupleIJiiiiEEENS1_10collective13CollectiveMmaINS1_34MainloopSm90TmaGmmaWarpSpecializedILi5ENS5_IJNS4_1CILi1EEENSA_ILi4EEESB_EEENS1_35KernelTmaWarpSpecializedCooperativeEEENS5_IJNSA_ILi128EEESG_NSA_ILi64EEEEEENS_6half_tENS5_IJSB_llEEESJ_NS5_IJlSB_lEEENS4_8TiledMMAINS4_8MMA_AtomIJNS4_4SM904GMMA26MMA_64x128x16_F32F16F16_SSILNSP_5MajorE1ELSR_0ELNSP_7ScaleInE1ELSS_1EEEEEENS4_6LayoutINS5_IJNSA_ILi2EEESB_SB_EEENS5_IJSB_NSA_ILi0EEESY_EEEEENS5_IJNS4_10UnderscoreES11_S11_EEEEENS4_23SM90_TMA_LOAD_MULTICASTENS4_14ComposedLayoutINS4_7SwizzleILi3ELi4ELi3EEENS4_18smem_ptr_flag_bitsILi16EEENSV_INS5_IJSH_NSA_ILi8EEEEEENS5_IJSB_SH_EEEEEEEvNS4_8identityENS4_13SM90_TMA_LOADENS15_IS17_S19_NSV_INS5_IJS1A_SH_EEENS5_IJSH_SB_EEEEEEEvS1F_EENS_8epilogue10collective6detail29Sm90TmaWarpSpecializedAdapterINS1N_15DefaultEpilogueISJ_SL_SL_NS1M_6thread17LinearCombinationISJ_Li1EffLNS1R_9ScaleType4KindE0ELNS_15FloatRoundStyleE2ESJ_EENS1_15EpilogueDefaultEEEEEvvEEEEvNT_6ParamsE,(.L_x_199 - _ZN7cutlass13device_kernelINS_4gemm6kernel13GemmUniversalIN4cute5tupleIJiiiiEEENS1_10collective13CollectiveMmaINS1_34MainloopSm90TmaGmmaWarpSpecializedILi5ENS5_IJNS4_1CILi1EEENSA_ILi4EEESB_EEENS1_35KernelTmaWarpSpecializedCooperativeEEENS5_IJNSA_ILi128EEESG_NSA_ILi64EEEEEENS_6half_tENS5_IJSB_llEEESJ_NS5_IJlSB_lEEENS4_8TiledMMAINS4_8MMA_AtomIJNS4_4SM904GMMA26MMA_64x128x16_F32F16F16_SSILNSP_5MajorE1ELSR_0ELNSP_7ScaleInE1ELSS_1EEEEEENS4_6LayoutINS5_IJNSA_ILi2EEESB_SB_EEENS5_IJSB_NSA_ILi0EEESY_EEEEENS5_IJNS4_10UnderscoreES11_S11_EEEEENS4_23SM90_TMA_LOAD_MULTICASTENS4_14ComposedLayoutINS4_7SwizzleILi3ELi4ELi3EEENS4_18smem_ptr_flag_bitsILi16EEENSV_INS5_IJSH_NSA_ILi8EEEEEENS5_IJSB_SH_EEEEEEEvNS4_8identityENS4_13SM90_TMA_LOADENS15_IS17_S19_NSV_INS5_IJS1A_SH_EEENS5_IJSH_SB_EEEEEEEvS1F_EENS_8epilogue10collective6detail29Sm90TmaWarpSpecializedAdapterINS1N_15DefaultEpilogueISJ_SL_SL_NS1M_6thread17LinearCombinationISJ_Li1EffLNS1R_9ScaleType4KindE0ELNS_15FloatRoundStyleE2ESJ_EENS1_15EpilogueDefaultEEEEEvvEEEEvNT_6ParamsE)
        .other          _ZN7cutlass13device_kernelINS_4gemm6kernel13GemmUniversalIN4cute5tupleIJiiiiEEENS1_10collective13CollectiveMmaINS1_34MainloopSm90TmaGmmaWarpSpecializedILi5ENS5_IJNS4_1CILi1EEENSA_ILi4EEESB_EEENS1_35KernelTmaWarpSpecializedCooperativeEEENS5_IJNSA_ILi128EEESG_NSA_ILi64EEEEEENS_6half_tENS5_IJSB_llEEESJ_NS5_IJlSB_lEEENS4_8TiledMMAINS4_8MMA_AtomIJNS4_4SM904GMMA26MMA_64x128x16_F32F16F16_SSILNSP_5MajorE1ELSR_0ELNSP_7ScaleInE1ELSS_1EEEEEENS4_6LayoutINS5_IJNSA_ILi2EEESB_SB_EEENS5_IJSB_NSA_ILi0EEESY_EEEEENS5_IJNS4_10UnderscoreES11_S11_EEEEENS4_23SM90_TMA_LOAD_MULTICASTENS4_14ComposedLayoutINS4_7SwizzleILi3ELi4ELi3EEENS4_18smem_ptr_flag_bitsILi16EEENSV_INS5_IJSH_NSA_ILi8EEEEEENS5_IJSB_SH_EEEEEEEvNS4_8identityENS4_13SM90_TMA_LOADENS15_IS17_S19_NSV_INS5_IJS1A_SH_EEENS5_IJSH_SB_EEEEEEEvS1F_EENS_8epilogue10collective6detail29Sm90TmaWarpSpecializedAdapterINS1N_15DefaultEpilogueISJ_SL_SL_NS1M_6thread17LinearCombinationISJ_Li1EffLNS1R_9ScaleType4KindE0ELNS_15FloatRoundStyleE2ESJ_EENS1_15EpilogueDefaultEEEEEvvEEEEvNT_6ParamsE,@"STO_CUDA_ENTRY STV_DEFAULT"
_ZN7cutlass13device_kernelINS_4gemm6kernel13GemmUniversalIN4cute5tupleIJiiiiEEENS1_10collective13CollectiveMmaINS1_34MainloopSm90TmaGmmaWarpSpecializedILi5ENS5_IJNS4_1CILi1EEENSA_ILi4EEESB_EEENS1_35KernelTmaWarpSpecializedCooperativeEEENS5_IJNSA_ILi128EEESG_NSA_ILi64EEEEEENS_6half_tENS5_IJSB_llEEESJ_NS5_IJlSB_lEEENS4_8TiledMMAINS4_8MMA_AtomIJNS4_4SM904GMMA26MMA_64x128x16_F32F16F16_SSILNSP_5MajorE1ELSR_0ELNSP_7ScaleInE1ELSS_1EEEEEENS4_6LayoutINS5_IJNSA_ILi2EEESB_SB_EEENS5_IJSB_NSA_ILi0EEESY_EEEEENS5_IJNS4_10UnderscoreES11_S11_EEEEENS4_23SM90_TMA_LOAD_MULTICASTENS4_14ComposedLayoutINS4_7SwizzleILi3ELi4ELi3EEENS4_18smem_ptr_flag_bitsILi16EEENSV_INS5_IJSH_NSA_ILi8EEEEEENS5_IJSB_SH_EEEEEEEvNS4_8identityENS4_13SM90_TMA_LOADENS15_IS17_S19_NSV_INS5_IJS1A_SH_EEENS5_IJSH_SB_EEEEEEEvS1F_EENS_8epilogue10collective6detail29Sm90TmaWarpSpecializedAdapterINS1N_15DefaultEpilogueISJ_SL_SL_NS1M_6thread17LinearCombinationISJ_Li1EffLNS1R_9ScaleType4KindE0ELNS_15FloatRoundStyleE2ESJ_EENS1_15EpilogueDefaultEEEEEvvEEEEvNT_6ParamsE:
[----:B------:R-:W0:Y:S01]  /*0000*/  LDC R1, c[0x0][0x28] ;  /* 0x00000a00ff017b82 */ /* 0x000e220000000800 */
[----:B------:R-:W1:Y:S01]  /*0010*/  S2R R94, SR_TID.X ;  /* 0x00000000005e7919 */ /* 0x000e620000002100 */
[----:B------:R-:W-:Y:S01]  /*0020*/  ELECT P0, URZ, PT ;  /* 0x00000000003f782f */ /* 0x000fe20003800000 */
[----:B------:R-:W-:Y:S01]  /*0030*/  BSSY B0, `(.L_x_0) ;  /* 0x000000f000007945 */ /* 0x000fe20003800000 */
[--C-:B-1----:R-:W-:Y:S02]  /*0040*/  SHF.R.U32.HI R0, RZ, 0x5, R94.reuse ;  /* 0x00000005ff007819 */ /* 0x102fe4000001165e */
[----:B------:R-:W-:-:S03]  /*0050*/  SHF.R.U32.HI R14, RZ, 0x7, R94 ;  /* 0x00000007ff0e7819 */ /* 0x000fc6000001165e */
[----:B------:R-:W1:Y:S04]  /*0060*/  SHFL.IDX PT, R3, R0, RZ, 0x1f ;  /* 0x00001fff00037589 */ /* 0x000e6800000e0000 */
[----:B------:R2:W3:Y:S01]  /*0070*/  SHFL.IDX PT, R2, R14, RZ, 0x1f ;  /* 0x00001fff0e027589 */ /* 0x0004e200000e0000 */
[----:B-1----:R-:W-:-:S13]  /*0080*/  ISETP.NE.OR P0, PT, R3, RZ, !P0 ;  /* 0x000000ff0300720c */ /* 0x002fda0004705670 */
[----:B0-23--:R-:W-:Y:S05]  /*0090*/  @P0 BRA `(.L_x_1) ;  /* 0x0000000000200947 */ /* 0x00dfea0003800000 */
[----:B------:R-:W-:Y:S02]  /*00a0*/  ULDC.64 UR4, c[0x0][0x198] ;  /* 0x0000660000047ab9 */ /* 0x000fe40000000a00 */
[----:B------:R-:W-:Y:S02]  /*00b0*/  UIADD3 UR6, UP0, UR4, 0xf0, URZ ;  /* 0x000000f004067890 */ /* 0x000fe4000ff1e03f */
[----:B------:R-:W-:Y:S02]  /*00c0*/  UIADD3 UR4, UP1, UR4, 0x1f0, URZ ;  /* 0x000001f004047890 */ /* 0x000fe4000ff3e03f */
[----:B------:R-:W-:Y:S02]  /*00d0*/  UIADD3.X UR7, URZ, UR5, URZ, UP0, !UPT ;  /* 0x000000053f077290 */ /* 0x000fe400087fe43f */
[----:B------:R-:W-:-:S07]  /*00e0*/  UIADD3.X UR5, URZ, UR5, URZ, UP1, !UPT ;  /* 0x000000053f057290 */ /* 0x000fce0008ffe43f */
[----:B------:R0:W-:Y:S02]  /*00f0*/  UTMACCTL.PF [UR6] ;  /* 0x00000000060079b9 */ /* 0x0001e40008040000 */
[----:B------:R0:W-:Y:S02]  /*0100*/  UTMACCTL.PF [UR4] ;  /* 0x00000000040079b9 */ /* 0x0001e40008040000 */
[----:B0-----:R-:W-:Y:S01]  /*0110*/  NOP ;  /* 0x0000000000007918 */ /* 0x001fe20000000000 */
.L_x_1:
[----:B------:R-:W-:Y:S05]  /*0120*/  BSYNC B0 ;  /* 0x0000000000007941 */ /* 0x000fea0003800000 */
.L_x_0:
[----:B------:R-:W0:Y:S02]  /*0130*/  SHFL.IDX PT, R5, R0, RZ, 0x1f ;  /* 0x00001fff00057589 */ /* 0x000e2400000e0000 */
[----:B0-----:R-:W-:-:S13]  /*0140*/  ISETP.NE.AND P0, PT, R5, RZ, PT ;  /* 0x000000ff0500720c */ /* 0x001fda0003f05270 */
[----:B------:R-:W-:Y:S05]  /*0150*/  @P0 BRA `(.L_x_2) ;  /* 0x0000000000600947 */ /* 0x000fea0003800000 */
[----:B------:R-:W0:Y:S01]  /*0160*/  S2UR UR8, SR_CgaCtaId ;  /* 0x00000000000879c3 */ /* 0x000e220000008800 */
[----:B------:R-:W-:Y:S01]  /*0170*/  UMOV UR4, 0x400 ;  /* 0x0000040000047882 */ /* 0x000fe20000000000 */
[----:B------:R-:W-:Y:S01]  /*0180*/  UMOV UR5, 0x1 ;  /* 0x0000000100057882 */ /* 0x000fe20000000000 */
[----:B------:R-:W-:Y:S01]  /*0190*/  UMOV UR6, 0x8 ;  /* 0x0000000800067882 */ /* 0x000fe20000000000 */
[----:B------:R-:W-:Y:S01]  /*01a0*/  ELECT P0, URZ, PT ;  /* 0x00000000003f782f */ /* 0x000fe20003800000 */
[----:B------:R-:W-:-:S04]  /*01b0*/  UIADD3 UR6, -UR6, 0x100000, URZ ;  /* 0x0010000006067890 */ /* 0x000fc8000fffe13f */
[----:B------:R-:W-:Y:S02]  /*01c0*/  USHF.L.U32 UR7, UR6, 0xb, URZ ;  /* 0x0000000b06077899 */ /* 0x000fe4000800063f */
[----:B------:R-:W-:Y:S02]  /*01d0*/  USHF.L.U32 UR6, UR6, 0x1, URZ ;  /* 0x0000000106067899 */ /* 0x000fe4000800063f */
[----:B0-----:R-:W-:Y:S02]  /*01e0*/  ULEA UR8, UR8, UR4, 0x18 ;  /* 0x0000000408087291 */ /* 0x001fe4000f8ec03f */
[----:B------:R-:W-:-:S04]  /*01f0*/  UIADD3 UR4, -UR5, 0x100000, URZ ;  /* 0x0010000005047890 */ /* 0x000fc8000fffe13f */
[----:B------:R-:W-:Y:S02]  /*0200*/  USHF.L.U32 UR5, UR4, 0xb, URZ ;  /* 0x0000000b04057899 */ /* 0x000fe4000800063f */
[----:B------:R-:W-:Y:S01]  /*0210*/  USHF.L.U32 UR4, UR4, 0x1, URZ ;  /* 0x0000000104047899 */ /* 0x000fe2000800063f */
[----:B------:R-:W0:Y:S11]  /*0220*/  FENCE.VIEW.ASYNC.S ;  /* 0x00000000000073c6 */ /* 0x000e360000000000 */
[----:B0-----:R0:W1:Y:S01]  /*0230*/  SYNCS.EXCH.64 URZ, [UR8], UR4 ;  /* 0x00000004083f75b2 */ /* 0x0010620008000100 */
[----:B------:R0:W2:Y:S01]  /*0240*/  SYNCS.EXCH.64 URZ, [UR8+0x28], UR6 ;  /* 0x00002806083f75b2 */ /* 0x0000a20008000100 */
[----:B------:R0:W3:Y:S01]  /*0250*/  SYNCS.EXCH.64 URZ, [UR8+0x8], UR4 ;  /* 0x00000804083f75b2 */ /* 0x0000e20008000100 */
[----:B------:R0:W4:Y:S01]  /*0260*/  SYNCS.EXCH.64 URZ, [UR8+0x30], UR6 ;  /* 0x00003006083f75b2 */ /* 0x0001220008000100 */
[----:B------:R0:W0:Y:S01]  /*0270*/  SYNCS.EXCH.64 URZ, [UR8+0x10], UR4 ;  /* 0x00001004083f75b2 */ /* 0x0000220008000100 */
[----:B------:R0:W0:Y:S01]  /*0280*/  SYNCS.EXCH.64 URZ, [UR8+0x38], UR6 ;  /* 0x00003806083f75b2 */ /* 0x0000220008000100 */
[----:B------:R0:W0:Y:S01]  /*0290*/  SYNCS.EXCH.64 URZ, [UR8+0x18], UR4 ;  /* 0x00001804083f75b2 */ /* 0x0000220008000100 */
[----:B------:R0:W0:Y:S01]  /*02a0*/  SYNCS.EXCH.64 URZ, [UR8+0x40], UR6 ;  /* 0x00004006083f75b2 */ /* 0x0000220008000100 */
[----:B------:R0:W0:Y:S01]  /*02b0*/  SYNCS.EXCH.64 URZ, [UR8+0x20], UR4 ;  /* 0x00002004083f75b2 */ /* 0x0000220008000100 */
[----:B------:R0:W0:Y:S01]  /*02c0*/  SYNCS.EXCH.64 URZ, [UR8+0x48], UR6 ;  /* 0x00004806083f75b2 */ /* 0x0000220008000100 */
[----:B------:R-:W-:Y:S01]  /*02d0*/  NOP ;  /* 0x0000000000007918 */ /* 0x000fe20000000000 */
.L_x_2:
[----:B------:R-:W5:Y:S01]  /*02e0*/  SHFL.IDX PT, R0, R0, RZ, 0x1f ;  /* 0x00001fff00007589 */ /* 0x000f6200000e0000 */
[----:B------:R-:W-:Y:S01]  /*02f0*/  SHF.R.S32.HI R7, RZ, 0x1f, R94 ;  /* 0x0000001fff077819 */ /* 0x000fe2000001145e */
[----:B0-----:R-:W0:Y:S01]  /*0300*/  S2UR UR8, SR_CTAID.X ;  /* 0x00000000000879c3 */ /* 0x001e220000002500 */
[----:B------:R-:W-:Y:S01]  /*0310*/  ELECT P0, URZ, PT ;  /* 0x00000000003f782f */ /* 0x000fe20003800000 */
[----:B------:R-:W1:Y:S01]  /*0320*/  S2R R4, SR_CTAID.Y ;  /* 0x0000000000047919 */ /* 0x000e620000002600 */
[----:B------:R-:W-:Y:S01]  /*0330*/  LEA.HI R7, R7, R94, RZ, 0x7 ;  /* 0x0000005e07077211 */ /* 0x000fe200078f38ff */
[----:B------:R-:W-:Y:S01]  /*0340*/  ULDC UR4, c[0x0][0x154] ;  /* 0x0000550000047ab9 */ /* 0x000fe20000000800 */
[----:B------:R-:W-:Y:S01]  /*0350*/  SHF.R.S32.HI R8, RZ, 0x1f, R5 ;  /* 0x0000001fff087819 */ /* 0x000fe20000011405 */
[----:B------:R-:W-:Y:S01]  /*0360*/  NOP ;  /* 0x0000000000007918 */ /* 0x000fe20000000000 */
[----:B------:R-:W-:Y:S01]  /*0370*/  LOP3.LUT R7, R7, 0xffffff80, RZ, 0xc0, !PT ;  /* 0xffffff8007077812 */ /* 0x000fe200078ec0ff */
[----:B------:R-:W2:Y:S01]  /*0380*/  LDC R13, c[0x0][0x140] ;  /* 0x00005000ff0d7b82 */ /* 0x000ea20000000800 */
[----:B------:R-:W-:Y:S01]  /*0390*/  LEA.HI R8, R8, R5, RZ, 0x2 ;  /* 0x0000000508087211 */ /* 0x000fe200078f10ff */
[----:B------:R-:W-:-:S02]  /*03a0*/  NOP ;  /* 0x0000000000007918 */ /* 0x000fc40000000000 */
[----:B------:R-:W-:Y:S01]  /*03b0*/  IMAD.IADD R6, R94, 0x1, -R7 ;  /* 0x000000015e067824 */ /* 0x000fe200078e0a07 */
[----:B------:R-:W-:-:S03]  /*03c0*/  LOP3.LUT R10, R8, 0x3ffffffc, RZ, 0xc0, !PT ;  /* 0x3ffffffc080a7812 */ /* 0x000fc600078ec0ff */
[----:B------:R-:W3:Y:S01]  /*03d0*/  LDC R11, c[0x0][0x144] ;  /* 0x00005100ff0b7b82 */ /* 0x000ee20000000800 */
[----:B------:R-:W-:Y:S02]  /*03e0*/  SHF.R.S32.HI R7, RZ, 0x1f, R6 ;  /* 0x0000001fff077819 */ /* 0x000fe40000011406 */
[----:B------:R-:W-:Y:S02]  /*03f0*/  LOP3.LUT P2, RZ, R6, 0x7, RZ, 0xc0, !PT ;  /* 0x0000000706ff7812 */ /* 0x000fe4000784c0ff */
[----:B------:R-:W-:Y:S02]  /*0400*/  LEA.HI R7, R7, R6, RZ, 0x3 ;  /* 0x0000000607077211 */ /* 0x000fe400078f18ff */
[----:B-----5:R-:W-:Y:S02]  /*0410*/  ISETP.NE.OR P0, PT, R0, RZ, !P0 ;  /* 0x000000ff0000720c */ /* 0x020fe40004705670 */
[--C-:B------:R-:W-:Y:S02]  /*0420*/  SHF.R.S32.HI R0, RZ, 0x3, R7.reuse ;  /* 0x00000003ff007819 */ /* 0x100fe40000011407 */
[----:B------:R-:W-:-:S04]  /*0430*/  SHF.R.S32.HI R7, RZ, 0x1f, R7 ;  /* 0x0000001fff077819 */ /* 0x000fc80000011407 */
[----:B------:R-:W-:Y:S02]  /*0440*/  LEA.HI R7, R7, R0, RZ, 0x2 ;  /* 0x0000000007077211 */ /* 0x000fe400078f10ff */
[----:B--2---:R-:W-:Y:S02]  /*0450*/  ISETP.EQ.U32.AND P3, PT, R13, 0x1, PT ;  /* 0x000000010d00780c */ /* 0x004fe40003f62070 */
[----:B-1----:R-:W-:Y:S01]  /*0460*/  I2FP.F32.U32 R9, R4 ;  /* 0x0000000400097245 */ /* 0x002fe20000201000 */
[----:B------:R-:W-:Y:S01]  /*0470*/  VOTEU.ALL UP0, P0 ;  /* 0x00000000003f7886 */ /* 0x000fe20000000000 */
[----:B------:R-:W-:Y:S01]  /*0480*/  LOP3.LUT R7, R7, 0xfffffffc, RZ, 0xc0, !PT ;  /* 0xfffffffc07077812 */ /* 0x000fe200078ec0ff */
[----:B------:R-:W-:Y:S02]  /*0490*/  VOTEU.ALL UP1, P0 ;  /* 0x00000000003f7886 */ /* 0x000fe40000020000 */
[----:B------:R-:W-:Y:S01]  /*04a0*/  FMUL R12, R9, UR4 ;  /* 0x00000004090c7c20 */ /* 0x000fe20008400000 */
[----:B------:R-:W-:Y:S01]  /*04b0*/  IMAD.IADD R9, R5, 0x1, -R10 ;  /* 0x0000000105097824 */ /* 0x000fe200078e0a0a */
[----:B0-----:R-:W-:Y:S01]  /*04c0*/  I2FP.F32.U32 R10, UR8 ;  /* 0x00000008000a7c45 */ /* 0x001fe20008201000 */
[----:B------:R-:W-:Y:S01]  /*04d0*/  IMAD.IADD R8, R0, 0x1, -R7 ;  /* 0x0000000100087824 */ /* 0x000fe200078e0a07 */
[----:B------:R-:W0:Y:S01]  /*04e0*/  @!UP0 S2UR UR7, SR_CgaCtaId ;  /* 0x00000000000789c3 */ /* 0x000e220000008800 */
[----:B------:R-:W-:Y:S01]  /*04f0*/  ULDC UR4, c[0x0][0x150] ;  /* 0x0000540000047ab9 */ /* 0x000fe20000000800 */
[----:B------:R-:W1:Y:S01]  /*0500*/  F2I.U32.TRUNC.NTZ R12, R12 ;  /* 0x0000000c000c7305 */ /* 0x000e62000020f000 */
[----:B------:R-:W-:Y:S01]  /*0510*/  FMUL R10, R10, UR4 ;  /* 0x000000040a0a7c20 */ /* 0x000fe20008400000 */
[----:B------:R-:W-:Y:S01]  /*0520*/  SHF.R.S32.HI R0, RZ, 0x1f, R3 ;  /* 0x0000001fff007819 */ /* 0x000fe20000011403 */
[----:B------:R-:W-:Y:S01]  /*0530*/  IMAD R8, R9, 0x4, R8 ;  /* 0x0000000409087824 */ /* 0x000fe200078e0208 */
[----:B------:R-:W-:Y:S01]  /*0540*/  UMOV UR4, 0x20 ;  /* 0x0000002000047882 */ /* 0x000fe20000000000 */
[----:B------:R-:W-:Y:S01]  /*0550*/  @!UP0 UMOV UR6, 0x400 ;  /* 0x0000040000068882 */ /* 0x000fe20000000000 */
[----:B------:R-:W2:Y:S01]  /*0560*/  LDC R7, c[0x0][0x148] ;  /* 0x00005200ff077b82 */ /* 0x000ea20000000800 */
[----:B------:R-:W-:Y:S01]  /*0570*/  LEA.HI R0, R0, R3, RZ, 0x2 ;  /* 0x0000000300007211 */ /* 0x000fe200078f10ff */
[----:B------:R-:W5:Y:S01]  /*0580*/  F2I.U32.TRUNC.NTZ R10, R10 ;  /* 0x0000000a000a7305 */ /* 0x000f62000020f000 */
[----:B------:R-:W-:Y:S01]  /*0590*/  IMAD.SHL.U32 R19, R8, 0x4, RZ ;  /* 0x0000000408137824 */ /* 0x000fe200078e00ff */
[----:B------:R-:W-:-:S04]  /*05a0*/  @!UP0 UIADD3 UR4, -UR4, 0x100000, URZ ;  /* 0x0010000004048890 */ /* 0x000fc8000fffe13f */
[----:B------:R-:W-:Y:S02]  /*05b0*/  @!UP0 USHF.L.U32 UR5, UR4, 0xb, URZ ;  /* 0x0000000b04058899 */ /* 0x000fe4000800063f */
[----:B------:R-:W-:Y:S01]  /*05c0*/  @!UP0 USHF.L.U32 UR4, UR4, 0x1, URZ ;  /* 0x0000000104048899 */ /* 0x000fe2000800063f */
[----:B------:R-:W-:Y:S02]  /*05d0*/  LOP3.LUT R0, R0, 0xfffffffc, RZ, 0xc0, !PT ;  /* 0xfffffffc00007812 */ /* 0x000fe400078ec0ff */
[----:B------:R-:W-:Y:S01]  /*05e0*/  LOP3.LUT R19, R8, 0xc, R19, 0x78, !PT ;  /* 0x0000000c08137812 */ /* 0x000fe200078e7813 */
[----:B-1----:R-:W-:Y:S02]  /*05f0*/  IMAD.MOV R21, RZ, RZ, -R12 ;  /* 0x000000ffff157224 */ /* 0x002fe400078e0a0c */
[----:B------:R-:W-:Y:S01]  /*0600*/  IMAD.IADD R3, R3, 0x1, -R0 ;  /* 0x0000000103037824 */ /* 0x000fe200078e0a00 */
[----:B0-----:R-:W-:Y:S01]  /*0610*/  @!UP0 ULEA UR6, UR7, UR6, 0x18 ;  /* 0x0000000607068291 */ /* 0x001fe2000f8ec03f */
[----:B-----5:R-:W-:-:S03]  /*0620*/  IMAD.MOV R10, RZ, RZ, -R10 ;  /* 0x000000ffff0a7224 */ /* 0x020fc600078e0a0a */
[----:B------:R-:W-:Y:S01]  /*0630*/  ISETP.NE.AND P1, PT, R3, 0x3, PT ;  /* 0x000000030300780c */ /* 0x000fe20003f25270 */
[----:B------:R-:W-:Y:S01]  /*0640*/  VOTEU.ALL UP0, P0 ;  /* 0x00000000003f7886 */ /* 0x000fe20000000000 */
[----:B------:R-:W-:Y:S01]  /*0650*/  ISETP.LT.U32.AND P0, PT, R19, 0x4, !P2 ;  /* 0x000000041300780c */ /* 0x000fe20005701070 */
[----:B---3--:R-:W-:Y:S01]  /*0660*/  IMAD R6, R11, R10, UR8 ;  /* 0x000000080b067e24 */ /* 0x008fe2000f8e020a */
[----:B------:R-:W-:Y:S01]  /*0670*/  ISETP.EQ.OR P1, PT, R3, RZ, !P1 ;  /* 0x000000ff0300720c */ /* 0x000fe20004f22670 */
[C---:B------:R-:W-:Y:S01]  /*0680*/  VIADD R10, R2.reuse, 0xffffffff ;  /* 0xffffffff020a7836 */ /* 0x040fe20000000000 */
[C---:B------:R-:W-:Y:S01]  /*0690*/  ISETP.NE.AND P2, PT, R2.reuse, RZ, PT ;  /* 0x000000ff0200720c */ /* 0x040fe20003f45270 */
[----:B--2---:R-:W-:Y:S01]  /*06a0*/  IMAD R0, R7, R21, R4 ;  /* 0x0000001507007224 */ /* 0x004fe200078e0204 */
[----:B------:R-:W-:Y:S01]  /*06b0*/  ISETP.EQ.AND P1, PT, R2, RZ, P1 ;  /* 0x000000ff0200720c */ /* 0x000fe20000f22270 */
[----:B------:R-:W0:Y:S02]  /*06c0*/  FENCE.VIEW.ASYNC.S ;  /* 0x00000000000073c6 */ /* 0x000e240000000000 */
[----:B0-----:R0:W1:Y:S01]  /*06d0*/  @!UP0 SYNCS.EXCH.64 URZ, [UR6+0x60], UR4 ;  /* 0x00006004063f85b2 */ /* 0x0010620008000100 */
[----:B------:R-:W-:-:S02]  /*06e0*/  ISETP.GE.U32.AND P5, PT, R10, 0x2, PT ;  /* 0x000000020a00780c */ /* 0x000fc40003fa6070 */
[----:B------:R-:W-:Y:S02]  /*06f0*/  ISETP.NE.AND P4, PT, R0, R19, PT ;  /* 0x000000130000720c */ /* 0x000fe40003f85270 */
[----:B------:R-:W-:Y:S02]  /*0700*/  SEL R18, RZ, 0x1, !P1 ;  /* 0x00000001ff127807 */ /* 0x000fe40004800000 */
[----:B------:R-:W-:Y:S02]  /*0710*/  ISETP.EQ.OR P4, PT, R6, RZ, !P4 ;  /* 0x000000ff0600720c */ /* 0x000fe40006782670 */
[----:B------:R-:W-:Y:S02]  /*0720*/  LOP3.LUT R0, R94, 0x7f, RZ, 0xc0, !PT ;  /* 0x0000007f5e007812 */ /* 0x000fe400078ec0ff */
[----:B------:R-:W-:Y:S02]  /*0730*/  PLOP3.LUT P0, PT, P0, P4, PT, 0x80, 0x0 ;  /* 0x000000000000781c */ /* 0x000fe40000709070 */
[----:B------:R-:W-:-:S02]  /*0740*/  SEL R18, R18, 0x2, P5 ;  /* 0x0000000212127807 */ /* 0x000fc40002800000 */
[----:B------:R-:W-:Y:S01]  /*0750*/  P2R R102, PR, RZ, 0x1 ;  /* 0x00000001ff667803 */ /* 0x000fe20000000000 */
[----:B------:R0:W2:Y:S01]  /*0760*/  @!UP1 SYNCS.EXCH.64 URZ, [UR6+0x68], UR4 ;  /* 0x00006804063f95b2 */ /* 0x0000a20008000100 */
[----:B------:R-:W-:Y:S01]  /*0770*/  NOP ;  /* 0x0000000000007918 */ /* 0x000fe20000000000 */
[----:B------:R-:W-:Y:S06]  /*0780*/  @!P3 BRA `(.L_x_3) ;  /* 0x000000000008b947 */ /* 0x000fec0003800000 */
[----:B-12-4-:R-:W-:Y:S01]  /*0790*/  UCGABAR_ARV ;  /* 0x00000000000079c7 */ /* 0x016fe20008000000 */
[----:B------:R-:W-:Y:S05]  /*07a0*/  BRA `(.L_x_4) ;  /* 0x0000000000047947 */ /* 0x000fea0003800000 */
.L_x_3:
[----:B-12-4-:R-:W-:Y:S01]  /*07b0*/  NOP ;  /* 0x0000000000007918 */ /* 0x016fe20000000000 */
.L_x_4:
[----:B------:R-:W1:Y:S01]  /*07c0*/  LDC R2, c[0x0][0x65c] ;  /* 0x00019700ff027b82 */ /* 0x000e620000000800 */
[----:B------:R-:W-:Y:S02]  /*07d0*/  IMAD.U32 R8, RZ, RZ, UR8 ;  /* 0x00000008ff087e24 */ /* 0x000fe4000f8e00ff */
[----:B------:R-:W-:Y:S01]  /*07e0*/  IMAD.MOV.U32 R9, RZ, RZ, RZ ;  /* 0x000000ffff097224 */ /* 0x000fe200078e00ff */
[----:B-1----:R-:W-:-:S04]  /*07f0*/  ISETP.NE.AND P1, PT, R2, 0x1, PT ;  /* 0x000000010200780c */ /* 0x002fc80003f25270 */
[----:B------:R-:W-:-:S09]  /*0800*/  P2R R5, PR, RZ, 0x2 ;  /* 0x00000002ff057803 */ /* 0x000fd20000000000 */
[----:B------:R-:W1:Y:S01]  /*0810*/  @P1 LDC R17, c[0x0][0x10] ;  /* 0x00000400ff111b82 */ /* 0x000e620000000800 */
[----:B------:R-:W-:Y:S02]  /*0820*/  @P1 IMAD.MOV.U32 R5, RZ, RZ, RZ ;  /* 0x000000ffff051224 */ /* 0x000fe400078e00ff */
[----:B------:R-:W-:-:S05]  /*0830*/  @P1 IMAD.MOV.U32 R13, RZ, RZ, RZ ;  /* 0x000000ffff0d1224 */ /* 0x000fca00078e00ff */
[----:B------:R-:W2:Y:S01]  /*0840*/  @!P1 LDC R11, c[0x0][0xc] ;  /* 0x00000300ff0b9b82 */ /* 0x000ea20000000800 */
[----:B0-----:R-:W-:Y:S01]  /*0850*/  ULDC UR4, c[0x0][0xc] ;  /* 0x0000030000047ab9 */ /* 0x001fe20000000800 */
[----:B------:R-:W-:Y:S01]  /*0860*/  ULDC UR5, c[0x0][0x10] ;  /* 0x0000040000057ab9 */ /* 0x000fe20000000800 */
[----:B------:R-:W-:Y:S01]  /*0870*/  ULDC UR6, c[0x0][0x14] ;  /* 0x0000050000067ab9 */ /* 0x000fe20000000800 */
[----:B------:R-:W-:-:S04]  /*0880*/  UIMAD.WIDE.U32 UR4, UR4, UR5, URZ ;  /* 0x00000005040472a5 */ /* 0x000fc8000f8e003f */
[----:B------:R-:W-:Y:S02]  /*0890*/  UIMAD.WIDE.U32 UR36, UR4, UR6, URZ ;  /* 0x00000006042472a5 */ /* 0x000fe4000f8e003f */
[----:B------:R-:W-:-:S04]  /*08a0*/  UIMAD UR42, UR5, UR6, URZ ;  /* 0x00000006052a72a4 */ /* 0x000fc8000f8e023f */
[----:B------:R-:W-:Y:S01]  /*08b0*/  UIADD3 UR42, UR37, UR42, URZ ;  /* 0x0000002a252a7290 */ /* 0x000fe2000fffe03f */
[----:B-1----:R-:W-:-:S04]  /*08c0*/  @P1 IMAD.WIDE.U32 R16, R17, UR8, R4 ;  /* 0x0000000811101c25 */ /* 0x002fc8000f8e0004 */
[----:B------:R-:W-:Y:S02]  /*08d0*/  @P1 IMAD.IADD R17, R17, 0x1, R13 ;  /* 0x0000000111111824 */ /* 0x000fe400078e020d */
[----:B--2---:R-:W-:-:S04]  /*08e0*/  @!P1 IMAD.WIDE.U32 R8, R4, R11, R8 ;  /* 0x0000000b04089225 */ /* 0x004fc800078e0008 */
[----:B------:R-:W-:Y:S02]  /*08f0*/  @!P1 IMAD.MOV.U32 R16, RZ, RZ, R8 ;  /* 0x000000ffff109224 */ /* 0x000fe400078e0008 */
[----:B------:R-:W-:Y:S01]  /*0900*/  @!P1 IMAD.MOV.U32 R17, RZ, RZ, R9 ;  /* 0x000000ffff119224 */ /* 0x000fe200078e0009 */
[----:B------:R-:W-:Y:S06]  /*0910*/  @!P3 BRA `(.L_x_5) ;  /* 0x00000000000cb947 */ /* 0x000fec0003800000 */
[----:B------:R-:W-:Y:S01]  /*0920*/  UCGABAR_WAIT ;  /* 0x0000000000007dc7 */ /* 0x000fe20008000000 */
[----:B------:R-:W-:Y:S01]  /*0930*/  CCTL.IVALL ;  /* 0x00000000ff00798f */ /* 0x000fe20002000000 */
[----:B------:R-:W-:Y:S05]  /*0940*/  BRA `(.L_x_6) ;  /* 0x0000000000047947 */ /* 0x000fea0003800000 */
.L_x_5:
[----:B------:R-:W-:Y:S06]  /*0950*/  BAR.SYNC.DEFER_BLOCKING 0x0 ;  /* 0x0000000000007b1d */ /* 0x000fec0000010000 */
.L_x_6:
[----:B------:R-:W-:Y:S05]  /*0960*/  @!P2 BRA `(.L_x_7) ;  /* 0x0000005c008ca947 */ /* 0x000fea0003800000 */
[----:B------:R-:W-:-:S13]  /*0970*/  ISETP.GT.U32.AND P0, PT, R10, 0x1, PT ;  /* 0x000000010a00780c */ /* 0x000fda0003f04070 */
[----:B------:R-:W-:Y:S05]  /*0980*/  @P0 EXIT ;  /* 0x000000000000094d */ /* 0x000fea0003800000 */
[----:B------:R-:W-:Y:S01]  /*0990*/  ULDC.64 UR4, c[0x0][0x650] ;  /* 0x0001940000047ab9 */ /* 0x000fe20000000a00 */
[----:B------:R-:W-:Y:S01]  /*09a0*/  PRMT R3, RZ, 0x7610, R3 ;  /* 0x00007610ff037816 */ /* 0x000fe20000000003 */
[----:B------:R-:W-:Y:S01]  /*09b0*/  IMAD.MOV.U32 R101, RZ, RZ, -0x1 ;  /* 0xffffffffff657424 */ /* 0x000fe200078e00ff */
[----:B------:R-:W-:Y:S01]  /*09c0*/  ISETP.GE.U32.AND P0, PT, R16, UR4, PT ;  /* 0x0000000410007c0c */ /* 0x000fe2000bf06070 */
[----:B------:R-:W-:Y:S02]  /*09d0*/  IMAD.MOV.U32 R100, RZ, RZ, -0x1 ;  /* 0xffffffffff647424 */ /* 0x000fe400078e00ff */
[----:B------:R-:W-:Y:S01]  /*09e0*/  IMAD.MOV.U32 R99, RZ, RZ, -0x1 ;  /* 0xffffffffff637424 */ /* 0x000fe200078e00ff */
[----:B------:R-:W-:-:S13]  /*09f0*/  ISETP.GE.U32.AND.EX P0, PT, R17, UR5, PT, P0 ;  /* 0x0000000511007c0c */ /* 0x000fda000bf06100 */
[----:B------:R-:W-:Y:S05]  /*0a00*/  @P0 BRA `(.L_x_8) ;  /* 0x0000000400280947 */ /* 0x000fea0003800000 */
[----:B------:R-:W0:Y:S01]  /*0a10*/  LDC.64 R22, c[0x0][0x628] ;  /* 0x00018a00ff167b82 */ /* 0x000e220000000a00 */
[----:B------:R-:W-:Y:S02]  /*0a20*/  IMAD.MOV.U32 R8, RZ, RZ, R16 ;  /* 0x000000ffff087224 */ /* 0x000fe400078e0010 */
[----:B------:R-:W-:-:S05]  /*0a30*/  IMAD.MOV.U32 R9, RZ, RZ, R17 ;  /* 0x000000ffff097224 */ /* 0x000fca00078e0011 */
[----:B------:R-:W1:Y:S08]  /*0a40*/  LDC R20, c[0x0][0x630] ;  /* 0x00018c00ff147b82 */ /* 0x000e700000000800 */
[----:B------:R-:W2:Y:S01]  /*0a50*/  LDC.64 R24, c[0x0][0x620] ;  /* 0x00018800ff187b82 */ /* 0x000ea20000000a00 */
[----:B0-----:R-:W-:-:S04]  /*0a60*/  ISETP.NE.U32.AND P0, PT, R22, RZ, PT ;  /* 0x000000ff1600720c */ /* 0x001fc80003f05070 */
[----:B------:R-:W-:-:S13]  /*0a70*/  ISETP.NE.AND.EX P0, PT, R23, RZ, PT, P0 ;  /* 0x000000ff1700720c */ /* 0x000fda0003f05300 */
[----:B-12---:R-:W-:Y:S05]  /*0a80*/  @!P0 BRA `(.L_x_9) ;  /* 0x0000000000288947 */ /* 0x006fea0003800000 */
[----:B------:R-:W0:Y:S02]  /*0a90*/  LDC R3, c[0x0][0x634] ;  /* 0x00018d00ff037b82 */ /* 0x000e240000000800 */
[----:B0-----:R-:W-:-:S05]  /*0aa0*/  IADD3 R3, P0, R16, R3, RZ ;  /* 0x0000000310037210 */ /* 0x001fca0007f1e0ff */
[----:B------:R-:W-:-:S04]  /*0ab0*/  IMAD.X R15, RZ, RZ, R17, P0 ;  /* 0x000000ffff0f7224 */ /* 0x000fc800000e0611 */
[----:B------:R-:W-:-:S04]  /*0ac0*/  IMAD.WIDE.U32 R8, R15, R22, RZ ;  /* 0x000000160f087225 */ /* 0x000fc800078e00ff */
[----:B------:R-:W-:-:S04]  /*0ad0*/  IMAD.WIDE.U32 R10, P0, R3, R23, R8 ;  /* 0x00000017030a7225 */ /* 0x000fc80007800008 */
[----:B------:R-:W-:-:S04]  /*0ae0*/  IMAD.WIDE.U32 R8, R3, R22, RZ ;  /* 0x0000001603087225 */ /* 0x000fc800078e00ff */
[----:B------:R-:W-:Y:S01]  /*0af0*/  IMAD.X R13, RZ, RZ, RZ, P0 ;  /* 0x000000ffff0d7224 */ /* 0x000fe200000e06ff */
[----:B------:R-:W-:Y:S01]  /*0b00*/  IADD3 RZ, P0, R9, R10, RZ ;  /* 0x0000000a09ff7210 */ /* 0x000fe20007f1e0ff */
[----:B------:R-:W-:-:S04]  /*0b10*/  IMAD.MOV.U32 R12, RZ, RZ, R11 ;  /* 0x000000ffff0c7224 */ /* 0x000fc800078e000b */
[----:B------:R-:W-:-:S08]  /*0b20*/  IMAD.WIDE.U32.X R8, R15, R23, R12, P0 ;  /* 0x000000170f087225 */ /* 0x000fd000000e040c */
.L_x_9:
[----:B------:R-:W0:Y:S01]  /*0b30*/  LDC.64 R28, c[0x0][0x640] ;  /* 0x00019000ff1c7b82 */ /* 0x000e220000000a00 */
[-CC-:B------:R-:W-:Y:S01]  /*0b40*/  SHF.R.U64 R99, R8, R20.reuse, R9.reuse ;  /* 0x0000001408637219 */ /* 0x180fe20000001209 */
[----:B------:R-:W-:Y:S01]  /*0b50*/  IMAD R27, R7, R21, R4 ;  /* 0x00000015071b7224 */ /* 0x000fe200078e0204 */
[----:B------:R-:W-:Y:S01]  /*0b60*/  SHF.R.U32.HI R3, RZ, R20, R9 ;  /* 0x00000014ff037219 */ /* 0x000fe20000011609 */
[----:B------:R-:W-:Y:S01]  /*0b70*/  IMAD.MOV.U32 R21, RZ, RZ, 0x1 ;  /* 0x00000001ff157424 */ /* 0x000fe200078e00ff */
[----:B------:R-:W-:-:S03]  /*0b80*/  IADD3 R5, P0, RZ, -R99, RZ ;  /* 0x80000063ff057210 */ /* 0x000fc60007f1e0ff */
[----:B------:R-:W1:Y:S02]  /*0b90*/  LDC R22, c[0x0][0x618] ;  /* 0x00018600ff167b82 */ /* 0x000e640000000800 */
[----:B------:R-:W-:Y:S02]  /*0ba0*/  IMAD.X R3, RZ, RZ, ~R3, P0 ;  /* 0x000000ffff037224 */ /* 0x000fe400000e0e03 */
[----:B------:R-:W-:-:S04]  /*0bb0*/  IMAD.WIDE.U32 R8, R5, R24, R16 ;  /* 0x0000001805087225 */ /* 0x000fc800078e0010 */
[----:B------:R-:W2:Y:S01]  /*0bc0*/  LDC R20, c[0x0][0x608] ;  /* 0x00018200ff147b82 */ /* 0x000ea20000000800 */
[----:B------:R-:W-:Y:S02]  /*0bd0*/  IMAD R10, R3, R24, RZ ;  /* 0x00000018030a7224 */ /* 0x000fe400078e02ff */
[----:B------:R-:W-:Y:S02]  /*0be0*/  IMAD.MOV.U32 R3, RZ, RZ, -0x1 ;  /* 0xffffffffff037424 */ /* 0x000fe400078e00ff */
[----:B------:R-:W-:-:S03]  /*0bf0*/  IMAD R5, R5, R25, R10 ;  /* 0x0000001905057224 */ /* 0x000fc600078e020a */
[----:B------:R-:W3:Y:S01]  /*0c00*/  LDC R26, c[0x0][0x658] ;  /* 0x00019600ff1a7b82 */ /* 0x000ee20000000800 */
[----:B------:R-:W-:Y:S01]  /*0c10*/  IMAD.IADD R5, R9, 0x1, R5 ;  /* 0x0000000109057824 */ /* 0x000fe200078e0205 */
[----:B0-----:R-:W-:-:S04]  /*0c20*/  ISETP.NE.U32.AND P0, PT, R28, RZ, PT ;  /* 0x000000ff1c00720c */ /* 0x001fc80003f05070 */
[----:B------:R-:W-:Y:S02]  /*0c30*/  ISETP.NE.AND.EX P0, PT, R29, RZ, PT, P0 ;  /* 0x000000ff1d00720c */ /* 0x000fe40003f05300 */
[----:B------:R-:W0:Y:S01]  /*0c40*/  LDC R24, c[0x0][0x600] ;  /* 0x00018000ff187b82 */ /* 0x000e220000000800 */
[-CC-:B-1----:R-:W-:Y:S02]  /*0c50*/  SHF.R.U64 R12, R8, R22.reuse, R5.reuse ;  /* 0x00000016080c7219 */ /* 0x182fe40000001205 */
[----:B------:R-:W-:-:S05]  /*0c60*/  SHF.R.U32.HI R5, RZ, R22, R5 ;  /* 0x00000016ff057219 */ /* 0x000fca0000011605 */
[----:B------:R-:W1:Y:S01]  /*0c70*/  LDC R15, c[0x0][0x648] ;  /* 0x00019200ff0f7b82 */ /* 0x000e620000000800 */
[-CC-:B--2---:R-:W-:Y:S02]  /*0c80*/  SHF.R.U64 R22, R12, R20.reuse, R5.reuse ;  /* 0x000000140c167219 */ /* 0x184fe40000001205 */
[----:B------:R-:W-:-:S05]  /*0c90*/  SHF.R.U32.HI R5, RZ, R20, R5 ;  /* 0x00000014ff057219 */ /* 0x000fca0000011605 */
[----:B------:R-:W2:Y:S01]  /*0ca0*/  LDC R23, c[0x0][0x638] ;  /* 0x00018e00ff177b82 */ /* 0x000ea20000000800 */
[-CC-:B---3--:R-:W-:Y:S02]  /*0cb0*/  SHF.R.U64 R20, R22, R26.reuse, R5.reuse ;  /* 0x0000001a16147219 */ /* 0x188fe40000001205 */
[-C--:B------:R-:W-:Y:S02]  /*0cc0*/  SHF.L.U32 R3, R3, R26.reuse, RZ ;  /* 0x0000001a03037219 */ /* 0x080fe400000006ff */
[----:B------:R-:W-:Y:S01]  /*0cd0*/  SHF.R.U32.HI R5, RZ, R26, R5 ;  /* 0x0000001aff057219 */ /* 0x000fe20000011605 */
[----:B------:R-:W-:Y:S01]  /*0ce0*/  IMAD.MOV.U32 R4, RZ, RZ, R20 ;  /* 0x000000ffff047224 */ /* 0x000fe200078e0014 */
[----:B------:R-:W-:Y:S01]  /*0cf0*/  LOP3.LUT R7, RZ, R3, RZ, 0x33, !PT ;  /* 0x00000003ff077212 */ /* 0x000fe200078e33ff */
[----:B------:R-:W3:Y:S01]  /*0d00*/  LDC R25, c[0x0][0x610] ;  /* 0x00018400ff197b82 */ /* 0x000ee20000000800 */
[----:B------:R-:W-:Y:S05]  /*0d10*/  @!P0 BRA `(.L_x_10) ;  /* 0x0000000000288947 */ /* 0x000fea0003800000 */
[----:B------:R-:W4:Y:S02]  /*0d20*/  LDC R3, c[0x0][0x64c] ;  /* 0x00019300ff037b82 */ /* 0x000f240000000800 */
[----:B----4-:R-:W-:-:S05]  /*0d30*/  IADD3 R3, P0, R20, R3, RZ ;  /* 0x0000000314037210 */ /* 0x010fca0007f1e0ff */
        /* <DEDUP_REMOVED lines=8> */
.L_x_10:
[----:B-1----:R-:W-:Y:S02]  /*0dc0*/  SHF.R.U64 R5, R4, R15, R5 ;  /* 0x0000000f04057219 */ /* 0x002fe40000001205 */
[----:B------:R-:W-:Y:S01]  /*0dd0*/  LOP3.LUT R4, R22, R7, RZ, 0xc0, !PT ;  /* 0x0000000716047212 */ /* 0x000fe200078ec0ff */
[----:B0-----:R-:W-:Y:S01]  /*0de0*/  VIADD R7, R24, 0xffffffff ;  /* 0xffffffff18077836 */ /* 0x001fe20000000000 */
[----:B------:R-:W-:Y:S01]  /*0df0*/  SHF.L.U32 R3, R21, R26, RZ ;  /* 0x0000001a15037219 */ /* 0x000fe200000006ff */
[----:B------:R-:W-:Y:S01]  /*0e00*/  IMAD.MOV R8, RZ, RZ, -R5 ;  /* 0x000000ffff087224 */ /* 0x000fe200078e0a05 */
[----:B------:R-:W-:Y:S02]  /*0e10*/  SEL R6, R6, R27, !P1 ;  /* 0x0000001b06067207 */ /* 0x000fe40004800000 */
[----:B------:R-:W-:Y:S01]  /*0e20*/  LOP3.LUT R7, R12, R7, RZ, 0xc0, !PT ;  /* 0x000000070c077212 */ /* 0x000fe200078ec0ff */
[----:B------:R-:W-:Y:S02]  /*0e30*/  IMAD R5, R3, R5, R4 ;  /* 0x0000000503057224 */ /* 0x000fe400078e0204 */
[----:B--2---:R-:W-:-:S02]  /*0e40*/  IMAD R3, R8, R23, R20 ;  /* 0x0000001708037224 */ /* 0x004fc400078e0214 */
[----:B---3--:R-:W-:Y:S02]  /*0e50*/  IMAD R6, R5, R25, R6 ;  /* 0x0000001905067224 */ /* 0x008fe400078e0206 */
[----:B------:R-:W-:Y:S02]  /*0e60*/  IMAD R101, R3, R24, R7 ;  /* 0x0000001803657224 */ /* 0x000fe400078e0207 */
[----:B------:R-:W-:-:S03]  /*0e70*/  IMAD.MOV.U32 R4, RZ, RZ, 0x1 ;  /* 0x00000001ff047424 */ /* 0x000fc600078e00ff */
[----:B------:R-:W-:Y:S02]  /*0e80*/  SEL R100, R101, R6, !P1 ;  /* 0x0000000665647207 */ /* 0x000fe40004800000 */
[----:B------:R-:W-:Y:S02]  /*0e90*/  PRMT R3, R4, 0x7610, R3 ;  /* 0x0000761004037816 */ /* 0x000fe40000000003 */
[----:B------:R-:W-:-:S07]  /*0ea0*/  SEL R101, R6, R101, !P1 ;  /* 0x0000006506657207 */ /* 0x000fce0004800000 */
.L_x_8:
[----:B------:R-:W-:-:S08]  /*0eb0*/  NOP ;  /* 0x0000000000007918 */ /* 0x000fd00000000000 */
[----:B------:R-:W0:Y:S02]  /*0ec0*/  USETMAXREG.TRY_ALLOC.CTAPOOL UP0, 0xe8 ;  /* 0x000000e8000079c8 */ /* 0x000e240008000600 */
[----:B0-----:R-:W-:-:S13]  /*0ed0*/  PLOP3.LUT P0, PT, PT, PT, UP0, 0x80, 0x0 ;  /* 0x000000000000781c */ /* 0x001fda0003f0f008 */
[----:B------:R-:W-:Y:S05]  /*0ee0*/  @!P0 BRA `(.L_x_8) ;  /* 0xfffffffc00f08947 */ /* 0x000fea000383ffff */
[----:B------:R-:W-:Y:S01]  /*0ef0*/  ULDC.64 UR4, c[0x0][0x598] ;  /* 0x0001660000047ab9 */ /* 0x000fe20000000a00 */
[----:B------:R-:W-:Y:S01]  /*0f00*/  ULDC.64 UR38, c[0x0][0x208] ;  /* 0x0000820000267ab9 */ /* 0x000fe20000000a00 */
[----:B------:R-:W-:-:S04]  /*0f10*/  ISETP.NE.U32.AND P0, PT, RZ, UR4, PT ;  /* 0x00000004ff007c0c */ /* 0x000fc8000bf05070 */
[----:B------:R-:W-:-:S13]  /*0f20*/  ISETP.NE.AND.EX P0, PT, RZ, UR5, PT, P0 ;  /* 0x00000005ff007c0c */ /* 0x000fda000bf05300 */
[----:B------:R-:W-:Y:S05]  /*0f30*/  @!P0 BRA `(.L_x_11) ;  /* 0x00000000001c8947 */ /* 0x000fea0003800000 */
[----:B------:R-:W0:Y:S02]  /*0f40*/  LDC.64 R4, c[0x0][0x598] ;  /* 0x00016600ff047b82 */ /* 0x000e240000000a00 */
[----:B0-----:R-:W2:Y:S02]  /*0f50*/  LDG.E.64 R4, desc[UR38][R4.64] ;  /* 0x0000002604047981 */ /* 0x001ea4000c1e1b00 */
[----:B--2---:R-:W-:-:S04]  /*0f60*/  ISETP.NE.U32.AND P0, PT, R4, RZ, PT ;  /* 0x000000ff0400720c */ /* 0x004fc80003f05070 */
[----:B------:R-:W-:-:S13]  /*0f70*/  ISETP.NE.AND.EX P0, PT, R5, RZ, PT, P0 ;  /* 0x000000ff0500720c */ /* 0x000fda0003f05300 */
[----:B------:R-:W-:Y:S05]  /*0f80*/  @!P0 BRA `(.L_x_11) ;  /* 0x0000000000088947 */ /* 0x000fea0003800000 */
[----:B------:R0:W5:Y:S01]  /*0f90*/  LD.E R88, desc[UR38][R4.64] ;  /* 0x0000002604587980 */ /* 0x000162000c101900 */
[----:B------:R-:W-:Y:S05]  /*0fa0*/  BRA `(.L_x_12) ;  /* 0x0000000000247947 */ /* 0x000fea0003800000 */
.L_x_11:
[----:B------:R-:W-:Y:S02]  /*0fb0*/  ULDC.64 UR4, c[0x0][0x588] ;  /* 0x0001620000047ab9 */ /* 0x000fe40000000a00 */
[----:B------:R-:W-:-:S04]  /*0fc0*/  ISETP.NE.U32.AND P0, PT, RZ, UR4, PT ;  /* 0x00000004ff007c0c */ /* 0x000fc8000bf05070 */
[----:B------:R-:W-:-:S13]  /*0fd0*/  ISETP.NE.AND.EX P0, PT, RZ, UR5, PT, P0 ;  /* 0x00000005ff007c0c */ /* 0x000fda000bf05300 */
[----:B------:R-:W-:Y:S05]  /*0fe0*/  @!P0 BRA `(.L_x_13) ;  /* 0x00000000000c8947 */ /* 0x000fea0003800000 */
[----:B------:R-:W0:Y:S02]  /*0ff0*/  LDC.64 R88, c[0x0][0x588] ;  /* 0x00016200ff587b82 */ /* 0x000e240000000a00 */
[----:B0-----:R1:W5:Y:S01]  /*1000*/  LDG.E R88, desc[UR38][R88.64] ;  /* 0x0000002658587981 */ /* 0x001362000c1e1900 */
[----:B------:R-:W-:Y:S05]  /*1010*/  BRA `(.L_x_12) ;  /* 0x0000000000087947 */ /* 0x000fea0003800000 */
.L_x_13:
[----:B------:R-:W-:Y:S02]  /*1020*/  ULDC UR4, c[0x0][0x580] ;  /* 0x0001600000047ab9 */ /* 0x000fe40000000800 */
[----:B------:R-:W-:-:S07]  /*1030*/  IMAD.U32 R88, RZ, RZ, UR4 ;  /* 0x00000004ff587e24 */ /* 0x000fce000f8e00ff */
.L_x_12:
[----:B------:R-:W-:Y:S02]  /*1040*/  ULDC.64 UR4, c[0x0][0x5a0] ;  /* 0x0001680000047ab9 */ /* 0x000fe40000000a00 */
[----:B------:R-:W-:-:S04]  /*1050*/  ISETP.NE.U32.AND P0, PT, RZ, UR4, PT ;  /* 0x00000004ff007c0c */ /* 0x000fc8000bf05070 */
[----:B------:R-:W-:-:S13]  /*1060*/  ISETP.NE.AND.EX P0, PT, RZ, UR5, PT, P0 ;  /* 0x00000005ff007c0c */ /* 0x000fda000bf05300 */
[----:B------:R-:W-:Y:S05]  /*1070*/  @!P0 BRA `(.L_x_14) ;  /* 0x00000000001c8947 */ /* 0x000fea0003800000 */
[----:B0-----:R-:W0:Y:S02]  /*1080*/  LDC.64 R4, c[0x0][0x5a0] ;  /* 0x00016800ff047b82 */ /* 0x001e240000000a00 */
[----:B0-----:R-:W2:Y:S02]  /*1090*/  LDG.E.64 R4, desc[UR38][R4.64] ;  /* 0x0000002604047981 */ /* 0x001ea4000c1e1b00 */
[----:B--2---:R-:W-:-:S04]  /*10a0*/  ISETP.NE.U32.AND P0, PT, R4, RZ, PT ;  /* 0x000000ff0400720c */ /* 0x004fc80003f05070 */
[----:B------:R-:W-:-:S13]  /*10b0*/  ISETP.NE.AND.EX P0, PT, R5, RZ, PT, P0 ;  /* 0x000000ff0500720c */ /* 0x000fda0003f05300 */
[----:B------:R-:W-:Y:S05]  /*10c0*/  @!P0 BRA `(.L_x_14) ;  /* 0x0000000000088947 */ /* 0x000fea0003800000 */
[----:B-1----:R0:W5:Y:S01]  /*10d0*/  LD.E R89, desc[UR38][R4.64] ;  /* 0x0000002604597980 */ /* 0x002162000c101900 */
[----:B------:R-:W-:Y:S05]  /*10e0*/  BRA `(.L_x_15) ;  /* 0x0000000000247947 */ /* 0x000fea0003800000 */
.L_x_14:
[----:B------:R-:W-:Y:S02]  /*10f0*/  ULDC.64 UR4, c[0x0][0x590] ;  /* 0x0001640000047ab9 */ /* 0x000fe40000000a00 */
[----:B------:R-:W-:-:S04]  /*1100*/  ISETP.NE.U32.AND P0, PT, RZ, UR4, PT ;  /* 0x00000004ff007c0c */ /* 0x000fc8000bf05070 */
[----:B------:R-:W-:-:S13]  /*1110*/  ISETP.NE.AND.EX P0, PT, RZ, UR5, PT, P0 ;  /* 0x00000005ff007c0c */ /* 0x000fda000bf05300 */
[----:B------:R-:W-:Y:S05]  /*1120*/  @!P0 BRA `(.L_x_16) ;  /* 0x00000000000c8947 */ /* 0x000fea0003800000 */
[----:B0-----:R-:W1:Y:S02]  /*1130*/  LDC.64 R4, c[0x0][0x590] ;  /* 0x00016400ff047b82 */ /* 0x001e640000000a00 */
[----:B-1----:R1:W5:Y:S01]  /*1140*/  LDG.E R89, desc[UR38][R4.64] ;  /* 0x0000002604597981 */ /* 0x002362000c1e1900 */
[----:B------:R-:W-:Y:S05]  /*1150*/  BRA `(.L_x_15) ;  /* 0x0000000000087947 */ /* 0x000fea0003800000 */
.L_x_16:
[----:B------:R-:W-:Y:S02]  /*1160*/  ULDC UR4, c[0x0][0x584] ;  /* 0x0001610000047ab9 */ /* 0x000fe40000000800 */
[----:B-1----:R-:W-:-:S07]  /*1170*/  IMAD.U32 R89, RZ, RZ, UR4 ;  /* 0x00000004ff597e24 */ /* 0x002fce000f8e00ff */
.L_x_15:
[----:B------:R-:W-:-:S13]  /*1180*/  LOP3.LUT P0, RZ, R3, 0xff, RZ, 0xc0, !PT ;  /* 0x000000ff03ff7812 */ /* 0x000fda000780c0ff */
[----:B------:R-:W-:Y:S05]  /*1190*/  @!P0 EXIT ;  /* 0x000000000000894d */ /* 0x000fea0003800000 */
[----:B------:R-:W2:Y:S01]  /*11a0*/  LDC R92, c[0x0][0x658] ;  /* 0x00019600ff5c7b82 */ /* 0x000ea20000000800 */
[----:B------:R-:W-:Y:S01]  /*11b0*/  ULDC.64 UR6, c[0x0][0x288] ;  /* 0x0000a20000067ab9 */ /* 0x000fe20000000a00 */
[----:B------:R-:W-:Y:S01]  /*11c0*/  LOP3.LUT R14, R14, 0x1, RZ, 0xc0, !PT ;  /* 0x000000010e0e7812 */ /* 0x000fe200078ec0ff */
[----:B------:R-:W-:Y:S01]  /*11d0*/  UIADD3 UR4, UR7, 0x3f, URZ ;  /* 0x0000003f07047890 */ /* 0x000fe2000fffe03f */
[----:B------:R-:W-:Y:S01]  /*11e0*/  SHF.R.U32.HI R3, RZ, 0x2, R94 ;  /* 0x00000002ff037819 */ /* 0x000fe2000001165e */
[----:B01----:R-:W-:Y:S01]  /*11f0*/  IMAD.MOV.U32 R5, RZ, RZ, -0x1 ;  /* 0xffffffffff057424 */ /* 0x003fe200078e00ff */
[----:B------:R-:W-:Y:S01]  /*1200*/  SHF.R.U32.HI R0, RZ, 0x1, R0 ;  /* 0x00000001ff007819 */ /* 0x000fe20000011600 */
[----:B------:R-:W-:Y:S01]  /*1210*/  USHF.R.S32.HI UR5, URZ, 0x1f, UR4 ;  /* 0x0000001f3f057899 */ /* 0x000fe20008011404 */
[----:B------:R-:W0:Y:S01]  /*1220*/  LDC.64 R90, c[0x0][0x5c8] ;  /* 0x00017200ff5a7b82 */ /* 0x000e220000000a00 */
[----:B------:R-:W-:Y:S01]  /*1230*/  IMAD.SHL.U32 R22, R14, 0x40, RZ ;  /* 0x000000400e167824 */ /* 0x000fe200078e00ff */
[----:B------:R-:W-:Y:S01]  /*1240*/  LOP3.LUT R3, R3, 0x7, RZ, 0xc0, !PT ;  /* 0x0000000703037812 */ /* 0x000fe200078ec0ff */
[----:B------:R-:W-:Y:S01]  /*1250*/  ULEA.HI UR5, UR5, UR4, URZ, 0x6 ;  /* 0x0000000405057291 */ /* 0x000fe2000f8f303f */
[----:B------:R-:W-:Y:S01]  /*1260*/  LOP3.LUT R0, R0, 0x30, RZ, 0xc0, !PT ;  /* 0x0000003000007812 */ /* 0x000fe200078ec0ff */
[----:B------:R-:W-:Y:S01]  /*1270*/  IMAD.MOV.U32 R7, RZ, RZ, 0x1 ;  /* 0x00000001ff077424 */ /* 0x000fe200078e00ff */
[--C-:B------:R-:W-:Y:S01]  /*1280*/  LOP3.LUT R22, R22, 0x40, R3.reuse, 0xe2, !PT ;  /* 0x0000004016167812 */ /* 0x100fe200078ee203 */
[----:B------:R-:W-:Y:S01]  /*1290*/  USHF.R.S32.HI UR43, URZ, 0x6, UR5 ;  /* 0x000000063f2b7899 */ /* 0x000fe20008011405 */
[----:B------:R-:W1:Y:S01]  /*12a0*/  LDC R96, c[0x0][0x600] ;  /* 0x00018000ff607b82 */ /* 0x000e620000000800 */
[----:B------:R-:W-:Y:S01]  /*12b0*/  IADD3 R3, RZ, -R0, -R3 ;  /* 0x80000000ff037210 */ /* 0x000fe20007ffe803 */
[----:B------:R-:W-:Y:S01]  /*12c0*/  IMAD.U32 R4, RZ, RZ, UR6 ;  /* 0x00000006ff047e24 */ /* 0x000fe2000f8e00ff */
[C---:B------:R-:W-:Y:S01]  /*12d0*/  LOP3.LUT R93, R94.reuse, 0x3, RZ, 0xc0, !PT ;  /* 0x000000035e5d7812 */ /* 0x040fe200078ec0ff */
[----:B------:R-:W-:Y:S01]  /*12e0*/  UISETP.LT.AND UP0, UPT, UR43, 0x1, UPT ;  /* 0x000000012b00788c */ /* 0x000fe2000bf01270 */
[----:B------:R-:W-:Y:S01]  /*12f0*/  LOP3.LUT R95, R94, 0x80, RZ, 0xc0, !PT ;  /* 0x000000805e5f7812 */ /* 0x000fe200078ec0ff */
[----:B------:R-:W-:Y:S01]  /*1300*/  IMAD R3, R14, -0x40, R3 ;  /* 0xffffffc00e037824 */ /* 0x000fe200078e0203 */
[----:B------:R-:W-:Y:S01]  /*1310*/  ULDC UR4, c[0x0][0x284] ;  /* 0x0000a10000047ab9 */ /* 0x000fe20000000800 */
[----:B--2---:R-:W-:Y:S01]  /*1320*/  SHF.L.U32 R5, R5, R92, RZ ;  /* 0x0000005c05057219 */ /* 0x004fe200000006ff */
[----:B------:R-:W-:Y:S01]  /*1330*/  USEL UR44, UR43, 0x1, UP0 ;  /* 0x000000012b2c7887 */ /* 0x000fe20008000000 */
[----:B------:R-:W-:Y:S01]  /*1340*/  IMAD R93, R93, -0x2, R4 ;  /* 0xfffffffe5d5d7824 */ /* 0x000fe200078e0204 */
[----:B------:R-:W-:Y:S01]  /*1350*/  LOP3.LUT R22, R22, R0, RZ, 0xfc, !PT ;  /* 0x0000000016167212 */ /* 0x000fe200078efcff */
[----:B------:R-:W-:Y:S01]  /*1360*/  IMAD.SHL.U32 R94, R94, 0x2, RZ ;  /* 0x000000025e5e7824 */ /* 0x000fe200078e00ff */
[----:B------:R-:W-:Y:S01]  /*1370*/  SHF.L.U32 R92, R7, R92, RZ ;  /* 0x0000005c075c7219 */ /* 0x000fe200000006ff */
[----:B------:R-:W-:Y:S01]  /*1380*/  VIADD R98, R3, UR4 ;  /* 0x0000000403627c36 */ /* 0x000fe20008000000 */
[----:B------:R-:W-:Y:S01]  /*1390*/  LOP3.LUT R103, R18, 0x1, RZ, 0xfc, !PT ;  /* 0x0000000112677812 */ /* 0x000fe200078efcff */
[----:B------:R-:W-:Y:S01]  /*13a0*/  IMAD.MOV.U32 R23, RZ, RZ, RZ ;  /* 0x000000ffff177224 */ /* 0x000fe200078e00ff */
[C---:B0-----:R-:W-:Y:S01]  /*13b0*/  SHF.L.U64.HI R91, R90.reuse, 0x3, R91 ;  /* 0x000000035a5b7819 */ /* 0x041fe2000001025b */
[----:B------:R-:W-:Y:S01]  /*13c0*/  IMAD.SHL.U32 R90, R90, 0x8, RZ ;  /* 0x000000085a5a7824 */ /* 0x000fe200078e00ff */
[----:B------:R-:W-:Y:S01]  /*13d0*/  SHF.R.U32.HI R95, RZ, 0x7, R95 ;  /* 0x00000007ff5f7819 */ /* 0x000fe2000001165f */
[----:B------:R-:W-:Y:S01]  /*13e0*/  UIADD3 UR44, UR43, -UR44, URZ ;  /* 0x8000002c2b2c7290 */ /* 0x000fe2000fffe03f */
[----:B------:R-:W-:Y:S01]  /*13f0*/  LOP3.LUT R97, RZ, R5, RZ, 0x33, !PT ;  /* 0x00000005ff617212 */ /* 0x000fe200078e33ff */
[----:B------:R-:W-:Y:S01]  /*1400*/  UMOV UR40, URZ ;  /* 0x0000003f00287c82 */ /* 0x000fe20008000000 */
[----:B------:R-:W-:Y:S01]  /*1410*/  UMOV UR41, URZ ;  /* 0x0000003f00297c82 */ /* 0x000fe20008000000 */
[----:B-1----:R-:W-:-:S08]  /*1420*/  VIADD R96, R96, 0xffffffff ;  /* 0xffffffff60607836 */ /* 0x002fd00000000000 */
.L_x_162:
[----:B0-----:R-:W0:Y:S01]  /*1430*/  SHFL.IDX PT, R0, R95, RZ, 0x1f ;  /* 0x00001fff5f007589 */ /* 0x001e2200000e0000 */
[----:B-1----:R-:W1:Y:S01]  /*1440*/  S2UR UR7, SR_CgaCtaId ;  /* 0x00000000000779c3 */ /* 0x002e620000008800 */
[----:B------:R-:W-:Y:S01]  /*1450*/  UMOV UR6, 0x400 ;  /* 0x0000040000067882 */ /* 0x000fe20000000000 */
[----:B0-----:R-:W-:Y:S01]  /*1460*/  R2UR UR4, R0 ;  /* 0x00000000000472ca */ /* 0x001fe200000e0000 */
[----:B-1----:R-:W-:-:S12]  /*1470*/  ULEA UR6, UR7, UR6, 0x18 ;  /* 0x0000000607067291 */ /* 0x002fd8000f8ec03f */
[----:B------:R-:W-:-:S04]  /*1480*/  ULEA.HI UR5, UR4, UR4, URZ, 0x1 ;  /* 0x0000000404057291 */ /* 0x000fc8000f8f083f */
[----:B------:R-:W-:-:S04]  /*1490*/  ULOP3.LUT UR5, UR5, 0x7fffe, URZ, 0xc0, !UPT ;  /* 0x0007fffe05057892 */ /* 0x000fc8000f8ec03f */
[----:B------:R-:W-:-:S03]  /*14a0*/  UIADD3 UR5, UR4, -UR5, URZ ;  /* 0x8000000504057290 */ /* 0x000fc6000fffe03f */
[----:B------:R-:W-:Y:S01]  /*14b0*/  ULDC UR4, c[0x0][0x28c] ;  /* 0x0000a30000047ab9 */ /* 0x000fe20000000800 */
[----:B------:R-:W-:Y:S01]  /*14c0*/  ULEA UR5, UR5, UR6, 0xd ;  /* 0x0000000605057291 */ /* 0x000fe2000f8e683f */
[----:B------:R-:W-:-:S03]  /*14d0*/  ISETP.LT.AND P0, PT, RZ, UR4, PT ;  /* 0x00000004ff007c0c */ /* 0x000fc6000bf01270 */
[----:B------:R-:W-:-:S04]  /*14e0*/  UIADD3 UR5, UR5, 0x100, URZ ;  /* 0x0000010005057890 */ /* 0x000fc8000fffe03f */
[----:B------:R-:W-:-:S04]  /*14f0*/  USHF.R.U32.HI UR5, URZ, 0x4, UR5 ;  /* 0x000000043f057899 */ /* 0x000fc80008011605 */
[----:B------:R-:W-:Y:S02]  /*1500*/  ULOP3.LUT UR45, UR5, 0x3fff, URZ, 0xc0, !UPT ;  /* 0x00003fff052d7892 */ /* 0x000fe4000f8ec03f */
[----:B--2345:R-:W-:Y:S10]  /*1510*/  @P0 BRA `(.L_x_17) ;  /* 0x0000000000400947 */ /* 0x03cff40003800000 */
[----:B------:R-:W-:Y:S01]  /*1520*/  MOV R0, 0x0 ;  /* 0x0000000000007802 */ /* 0x000fe20000000f00 */
[----:B------:R-:W-:Y:S01]  /*1530*/  ULDC.64 UR4, c[0x4][0x68] ;  /* 0x01001a0000047ab9 */ /* 0x000fe20000000a00 */
[----:B------:R-:W-:Y:S01]  /*1540*/  ULDC.64 UR6, c[0x4][0x8] ;  /* 0x0100020000067ab9 */ /* 0x000fe20000000a00 */
[----:B------:R-:W-:Y:S01]  /*1550*/  IMAD.U32 R4, RZ, RZ, UR4 ;  /* 0x00000004ff047e24 */ /* 0x000fe2000f8e00ff */
[----:B------:R0:W1:Y:S01]  /*1560*/  LDC.64 R14, c[0x4][R0] ;  /* 0x01000000000e7b82 */ /* 0x0000620000000a00 */
[----:B------:R-:W-:Y:S01]  /*1570*/  IMAD.U32 R5, RZ, RZ, UR5 ;  /* 0x00000005ff057e24 */ /* 0x000fe2000f8e00ff */
[----:B------:R-:W-:Y:S01]  /*1580*/  ULDC.64 UR4, c[0x4][0x70] ;  /* 0x01001c0000047ab9 */ /* 0x000fe20000000a00 */
[----:B------:R-:W-:Y:S02]  /*1590*/  IMAD.U32 R10, RZ, RZ, UR6 ;  /* 0x00000006ff0a7e24 */ /* 0x000fe4000f8e00ff */
[----:B------:R-:W-:Y:S02]  /*15a0*/  IMAD.U32 R6, RZ, RZ, UR4 ;  /* 0x00000004ff067e24 */ /* 0x000fe4000f8e00ff */
[----:B------:R-:W-:-:S02]  /*15b0*/  IMAD.U32 R7, RZ, RZ, UR5 ;  /* 0x00000005ff077e24 */ /* 0x000fc4000f8e00ff */
[----:B------:R-:W-:Y:S02]  /*15c0*/  IMAD.U32 R11, RZ, RZ, UR7 ;  /* 0x00000007ff0b7e24 */ /* 0x000fe4000f8e00ff */
[----:B------:R-:W-:Y:S02]  /*15d0*/  IMAD.MOV.U32 R8, RZ, RZ, 0x1e1 ;  /* 0x000001e1ff087424 */ /* 0x000fe400078e00ff */
[----:B------:R-:W-:Y:S02]  /*15e0*/  IMAD.MOV.U32 R12, RZ, RZ, 0x1 ;  /* 0x00000001ff0c7424 */ /* 0x000fe400078e00ff */
[----:B0-----:R-:W-:-:S07]  /*15f0*/  IMAD.MOV.U32 R13, RZ, RZ, RZ ;  /* 0x000000ffff0d7224 */ /* 0x001fce00078e00ff */
[----:B------:R-:W-:-:S07]  /*1600*/  LEPC R20, `(.L_x_17) ;  /* 0x000000001014794e */ /* 0x000fce0000000000 */
[----:B-1---5:R-:W-:Y:S05]  /*1610*/  CALL.ABS.NOINC R14 ;  /* 0x000000000e007343 */ /* 0x022fea0003c00000 */
.L_x_17:
[----:B------:R-:W-:-:S13]  /*1620*/  ISETP.NE.AND P0, PT, R103, 0x3, PT ;  /* 0x000000036700780c */ /* 0x000fda0003f05270 */
[----:B------:R-:W-:Y:S05]  /*1630*/  @!P0 BRA `(.L_x_18) ;  /* 0x0000000000048947 */ /* 0x000fea0003800000 */
[----:B------:R-:W-:Y:S01]  /*1640*/  BPT.TRAP 0x1 ;  /* 0x000000040000795c */ /* 0x000fe20000300000 */
.L_x_18:
[----:B------:R-:W0:Y:S01]  /*1650*/  S2UR UR5, SR_CgaCtaId ;  /* 0x00000000000579c3 */ /* 0x000e220000008800 */
[----:B------:R-:W-:Y:S01]  /*1660*/  UMOV UR4, 0x400 ;  /* 0x0000040000047882 */ /* 0x000fe20000000000 */
[----:B------:R-:W-:Y:S02]  /*1670*/  IMAD.U32 R0, RZ, RZ, UR40 ;  /* 0x00000028ff007e24 */ /* 0x000fe4000f8e00ff */
[----:B------:R-:W-:-:S03]  /*1680*/  IMAD.U32 R3, RZ, RZ, UR41 ;  /* 0x00000029ff037e24 */ /* 0x000fc6000f8e00ff */
[----:B------:R-:W-:Y:S01]  /*1690*/  SHF.L.U32 R0, R0, 0x1f, RZ ;  /* 0x0000001f00007819 */ /* 0x000fe200000006ff */
[----:B0-----:R-:W-:-:S06]  /*16a0*/  ULEA UR4, UR5, UR4, 0x18 ;  /* 0x0000000405047291 */ /* 0x001fcc000f8ec03f */
[----:B------:R-:W-:-:S04]  /*16b0*/  IMAD.U32 R6, RZ, RZ, UR4 ;  /* 0x00000004ff067e24 */ /* 0x000fc8000f8e00ff */
[----:B------:R-:W-:-:S04]  /*16c0*/  IMAD R3, R3, 0x8, R6 ;  /* 0x0000000803037824 */ /* 0x000fc800078e0206 */
[----:B------:R0:W1:Y:S01]  /*16d0*/  SYNCS.PHASECHK.TRANS64.TRYWAIT P1, [R3+URZ], R0 ;  /* 0x00000000030075a7 */ /* 0x000062000802017f */
[----:B------:R-:W-:Y:S05]  /*16e0*/  @!P0 BRA `(.L_x_19) ;  /* 0x0000000000048947 */ /* 0x000fea0003800000 */
[----:B------:R-:W-:Y:S01]  /*16f0*/  BPT.TRAP 0x1 ;  /* 0x000000040000795c */ /* 0x000fe20000300000 */
.L_x_19:
[----:B------:R-:W-:-:S05]  /*1700*/  IMAD.U32 R4, RZ, RZ, UR44 ;  /* 0x0000002cff047e24 */ /* 0x000fca000f8e00ff */
[----:B------:R-:W-:Y:S01]  /*1710*/  ISETP.GE.AND P2, PT, R4, 0x1, PT ;  /* 0x000000010400780c */ /* 0x000fe20003f46270 */
[----:B-1----:R-:W-:-:S12]  /*1720*/  @P1 BRA `(.L_x_20) ;  /* 0x0000000000081947 */ /* 0x002fd80003800000 */
[----:B------:R-:W1:Y:S02]  /*1730*/  SYNCS.PHASECHK.TRANS64.TRYWAIT P1, [R3+URZ], R0 ;  /* 0x00000000030075a7 */ /* 0x000e64000802017f */
[----:B-1----:R-:W-:Y:S05]  /*1740*/  @!P1 BRA `(.L_x_21) ;  /* 0x0000006400a49947 */ /* 0x002fea0003800000 */
.L_x_20:
[----:B------:R-:W-:Y:S05]  /*1750*/  WARPSYNC.ALL ;  /* 0x0000000000007948 */ /* 0x000fea0003800000 */
[----:B------:R-:W-:Y:S01]  /*1760*/  R2UR UR4, R6 ;  /* 0x00000000060472ca */ /* 0x000fe200000e0000 */
[----:B------:R-:W-:Y:S01]  /*1770*/  ULEA UR5, UR41, UR45, 0xa ;  /* 0x0000002d29057291 */ /* 0x000fe2000f8e503f */
[----:B------:R-:W-:Y:S01]  /*1780*/  WARPGROUP.ARRIVE ;  /* 0x00000000000079c5 */ /* 0x000fe20000000000 */
[----:B------:R-:W-:Y:S01]  /*1790*/  UMOV UR9, 0x40000040 ;  /* 0x4000004000097882 */ /* 0x000fe20000000000 */
[----:B------:R-:W-:-:S04]  /*17a0*/  UMOV UR11, 0x40000040 ;  /* 0x40000040000b7882 */ /* 0x000fc80000000000 */
[----:B------:R-:W-:-:S05]  /*17b0*/  UMOV UR8, UR5 ;  /* 0x0000000500087c82 */ /* 0x000fca0008000000 */
[----:B------:R-:W-:-:S04]  /*17c0*/  UIADD3 UR4, UR4, 0x14100, URZ ;  /* 0x0001410004047890 */ /* 0x000fc8000fffe03f */
[----:B------:R-:W-:-:S04]  /*17d0*/  USHF.R.U32.HI UR4, URZ, 0x4, UR4 ;  /* 0x000000043f047899 */ /* 0x000fc80008011604 */
[----:B------:R-:W-:-:S04]  /*17e0*/  ULOP3.LUT UR4, UR4, 0x3fff, URZ, 0xc0, !UPT ;  /* 0x00003fff04047892 */ /* 0x000fc8000f8ec03f */
[----:B------:R-:W-:-:S04]  /*17f0*/  ULOP3.LUT UR4, UR4, 0x10000, URZ, 0xfc, !UPT ;  /* 0x0001000004047892 */ /* 0x000fc8000f8efc3f */
[----:B------:R-:W-:-:S07]  /*1800*/  ULEA UR6, UR41, UR4, 0xa ;  /* 0x0000000429067291 */ /* 0x000fce000f8e503f */
[----:B------:R-:W-:Y:S02]  /*1810*/  UMOV UR10, UR6 ;  /* 0x00000006000a7c82 */ /* 0x000fe40008000000 */
[----:B------:R-:W-:Y:S01]  /*1820*/  HGMMA.64x128x16.F32 R24, gdesc[UR8].tnspA, RZ, !UPT, gsb0 ;  /* 0x21e00000081879f0 */ /* 0x000fe2000c0008ff */
[----:B------:R-:W-:Y:S02]  /*1830*/  UIADD3 UR8, UR5, 0x80, URZ ;  /* 0x0000008005087890 */ /* 0x000fe4000fffe03f */
[----:B------:R-:W-:Y:S01]  /*1840*/  UIADD3 UR10, UR6, 0x2, URZ ;  /* 0x00000002060a7890 */ /* 0x000fe2000fffe03f */
[----:B------:R-:W-:Y:S01]  /*1850*/  UMOV UR9, 0x40000040 ;  /* 0x4000004000097882 */ /* 0x000fe20000000000 */
[----:B------:R-:W-:Y:S01]  /*1860*/  UMOV UR11, 0x40000040 ;  /* 0x40000040000b7882 */ /* 0x000fe20000000000 */
[----:B------:R-:W-:Y:S02]  /*1870*/  WARPGROUP.DEPBAR.LE gsb0, 0x0 ;  /* 0x00008000000079c5 */ /* 0x000fe40000010000 */
[----:B------:R-:W-:-:S06]  /*1880*/  WARPGROUP.ARRIVE ;  /* 0x00000000000079c5 */ /* 0x000fcc0000000000 */
[----:B------:R-:W-:Y:S01]  /*1890*/  HGMMA.64x128x16.F32 R24, gdesc[UR8].tnspA, R24, gsb0 ;  /* 0x21e00000081879f0 */ /* 0x000fe20008000818 */
        /* <DEDUP_REMOVED lines=13> */
[----:B------:R-:W-:Y:S03]  /*1970*/  HGMMA.64x128x16.F32 R24, gdesc[UR8].tnspA, R24, gsb0 ;  /* 0x21e00000081879f0 */ /* 0x000fe60008000818 */
[----:B------:R-:W-:Y:S02]  /*1980*/  WARPGROUP.DEPBAR.LE gsb0, 0x0 ;  /* 0x00008000000079c5 */ /* 0x000fe40000010000 */
[----:B------:R-:W-:Y:S05]  /*1990*/  @!P2 BRA `(.L_x_22) ;  /* 0x000000040028a947 */ /* 0x000fea0003800000 */
[----:B------:R-:W-:Y:S01]  /*19a0*/  UIADD3 UR5, UR41, 0x1, URZ ;  /* 0x0000000129057890 */ /* 0x000fe2000fffe03f */
[----:B01----:R-:W-:Y:S02]  /*19b0*/  IMAD.U32 R0, RZ, RZ, UR44 ;  /* 0x0000002cff007e24 */ /* 0x003fe4000f8e00ff */
[----:B------:R-:W-:Y:S01]  /*19c0*/  IMAD.U32 R3, RZ, RZ, UR41 ;  /* 0x00000029ff037e24 */ /* 0x000fe2000f8e00ff */
[----:B------:R-:W-:-:S04]  /*19d0*/  UISETP.NE.AND UP0, UPT, UR5, 0x5, UPT ;  /* 0x000000050500788c */ /* 0x000fc8000bf05270 */
[----:B------:R-:W-:Y:S02]  /*19e0*/  USEL UR6, URZ, 0x1, UP0 ;  /* 0x000000013f067887 */ /* 0x000fe40008000000 */
[----:B------:R-:W-:Y:S02]  /*19f0*/  USEL UR5, UR5, URZ, UP0 ;  /* 0x0000003f05057287 */ /* 0x000fe40008000000 */
[----:B------:R-:W-:-:S06]  /*1a00*/  ULOP3.LUT UR6, UR40, UR6, URZ, 0x3c, !UPT ;  /* 0x0000000628067292 */ /* 0x000fcc000f8e3c3f */
[----:B------:R-:W-:-:S07]  /*1a10*/  IMAD.U32 R7, RZ, RZ, UR6 ;  /* 0x00000006ff077e24 */ /* 0x000fce000f8e00ff */
.L_x_29:
[----:B------:R-:W-:Y:S05]  /*1a20*/  @!P0 BRA `(.L_x_23) ;  /* 0x0000000000048947 */ /* 0x000fea0003800000 */
[----:B------:R-:W-:Y:S01]  /*1a30*/  BPT.TRAP 0x1 ;  /* 0x000000040000795c */ /* 0x000fe20000300000 */
.L_x_23:
[----:B------:R-:W0:Y:S01]  /*1a40*/  S2UR UR7, SR_CgaCtaId ;  /* 0x00000000000779c3 */ /* 0x000e220000008800 */
[----:B------:R-:W-:Y:S01]  /*1a50*/  UMOV UR6, 0x400 ;  /* 0x0000040000067882 */ /* 0x000fe20000000000 */
[----:B------:R-:W-:Y:S01]  /*1a60*/  IMAD.U32 R5, RZ, RZ, UR5 ;  /* 0x00000005ff057e24 */ /* 0x000fe2000f8e00ff */
[----:B------:R-:W-:Y:S01]  /*1a70*/  SHF.L.U32 R4, R7, 0x1f, RZ ;  /* 0x0000001f07047819 */ /* 0x000fe200000006ff */
[----:B0-----:R-:W-:-:S06]  /*1a80*/  ULEA UR6, UR7, UR6, 0x18 ;  /* 0x0000000607067291 */ /* 0x001fcc000f8ec03f */
[----:B------:R-:W-:-:S04]  /*1a90*/  IMAD.U32 R6, RZ, RZ, UR6 ;  /* 0x00000006ff067e24 */ /* 0x000fc8000f8e00ff */
[----:B------:R-:W-:-:S04]  /*1aa0*/  IMAD R5, R5, 0x8, R6 ;  /* 0x0000000805057824 */ /* 0x000fc800078e0206 */
[----:B------:R0:W1:Y:S01]  /*1ab0*/  SYNCS.PHASECHK.TRANS64.TRYWAIT P1, [R5+URZ], R4 ;  /* 0x00000004050075a7 */ /* 0x000062000802017f */
[----:B------:R-:W-:Y:S05]  /*1ac0*/  @!P0 BRA `(.L_x_24) ;  /* 0x0000000000048947 */ /* 0x000fea0003800000 */
[----:B------:R-:W-:Y:S01]  /*1ad0*/  BPT.TRAP 0x1 ;  /* 0x000000040000795c */ /* 0x000fe20000300000 */
.L_x_24:
[----:B-1----:R-:W-:Y:S05]  /*1ae0*/  @P1 BRA `(.L_x_25) ;  /* 0x0000000000081947 */ /* 0x002fea0003800000 */
[----:B------:R-:W1:Y:S02]  /*1af0*/  SYNCS.PHASECHK.TRANS64.TRYWAIT P1, [R5+URZ], R4 ;  /* 0x00000004050075a7 */ /* 0x000e64000802017f */
[----:B-1----:R-:W-:Y:S05]  /*1b00*/  @!P1 BRA `(.L_x_26) ;  /* 0x0000006000c89947 */ /* 0x002fea0003800000 */
.L_x_25:
[----:B------:R-:W-:Y:S01]  /*1b10*/  ULEA UR6, UR5, UR45, 0xa ;  /* 0x0000002d05067291 */ /* 0x000fe2000f8e503f */
[----:B------:R-:W-:Y:S01]  /*1b20*/  WARPGROUP.ARRIVE ;  /* 0x00000000000079c5 */ /* 0x000fe20000000000 */
[----:B------:R-:W-:Y:S01]  /*1b30*/  ULEA UR7, UR5, UR4, 0xa ;  /* 0x0000000405077291 */ /* 0x000fe2000f8e503f */
[----:B------:R-:W-:Y:S01]  /*1b40*/  UMOV UR9, 0x40000040 ;  /* 0x4000004000097882 */ /* 0x000fe20000000000 */
[----:B------:R-:W-:-:S03]  /*1b50*/  UMOV UR11, 0x40000040 ;  /* 0x40000040000b7882 */ /* 0x000fc60000000000 */
[----:B------:R-:W-:Y:S02]  /*1b60*/  UMOV UR8, UR6 ;  /* 0x0000000600087c82 */ /* 0x000fe40008000000 */
[----:B------:R-:W-:Y:S02]  /*1b70*/  UMOV UR10, UR7 ;  /* 0x00000007000a7c82 */ /* 0x000fe40008000000 */
[----:B------:R-:W-:Y:S01]  /*1b80*/  HGMMA.64x128x16.F32 R24, gdesc[UR8].tnspA, R24, gsb0 ;  /* 0x21e00000081879f0 */ /* 0x000fe20008000818 */
[----:B------:R-:W-:Y:S02]  /*1b90*/  UIADD3 UR8, UR6, 0x80, URZ ;  /* 0x0000008006087890 */ /* 0x000fe4000fffe03f */
[----:B------:R-:W-:Y:S01]  /*1ba0*/  UIADD3 UR10, UR7, 0x2, URZ ;  /* 0x00000002070a7890 */ /* 0x000fe2000fffe03f */
[----:B------:R-:W-:Y:S01]  /*1bb0*/  UMOV UR9, 0x40000040 ;  /* 0x4000004000097882 */ /* 0x000fe20000000000 */
[----:B------:R-:W-:Y:S01]  /*1bc0*/  UMOV UR11, 0x40000040 ;  /* 0x40000040000b7882 */ /* 0x000fe20000000000 */
[----:B------:R-:W-:-:S02]  /*1bd0*/  WARPGROUP.DEPBAR.LE gsb0, 0x0 ;  /* 0x00008000000079c5 */ /* 0x000fc40000010000 */
        /* <DEDUP_REMOVED lines=18> */
[----:B------:R-:W-:Y:S01]  /*1d00*/  BPT.TRAP 0x1 ;  /* 0x000000040000795c */ /* 0x000fe20000300000 */
.L_x_27:
[----:B------:R-:W-:-:S13]  /*1d10*/  ISETP.NE.AND P1, PT, R102, RZ, PT ;  /* 0x000000ff6600720c */ /* 0x000fda0003f25270 */
[----:B01----:R-:W-:-:S04]  /*1d20*/  @P1 IMAD R4, R3, 0x8, R6 ;  /* 0x0000000803041824 */ /* 0x003fc800078e0206 */
[----:B------:R-:W-:-:S05]  /*1d30*/  @P1 VIADD R4, R4, 0x28 ;  /* 0x0000002804041836 */ /* 0x000fca0000000000 */
[----:B------:R-:W-:-:S04]  /*1d40*/  @P1 PRMT R4, R19, 0x654, R4 ;  /* 0x0000065413041816 */ /* 0x000fc80000000004 */
[----:B------:R0:W-:Y:S01]  /*1d50*/  @P1 SYNCS.ARRIVE.TRANS64.RED.A1T0 RZ, [R4+URZ], RZ ;  /* 0x000000ff04ff19a7 */ /* 0x0001e2000810043f */
[----:B------:R-:W-:-:S13]  /*1d60*/  ISETP.GT.U32.AND P1, PT, R18, 0x1, PT ;  /* 0x000000011200780c */ /* 0x000fda0003f24070 */
[----:B0-----:R-:W-:Y:S05]  /*1d70*/  @P1 BRA `(.L_x_28) ;  /* 0x0000000000041947 */ /* 0x001fea0003800000 */
[----:B------:R-:W-:Y:S01]  /*1d80*/  BPT.TRAP 0x1 ;  /* 0x000000040000795c */ /* 0x000fe20000300000 */
.L_x_28:
[----:B------:R-:W-:Y:S01]  /*1d90*/  UIADD3 UR5, UR5, 0x1, URZ ;  /* 0x0000000105057890 */ /* 0x000fe2000fffe03f */
[C---:B------:R-:W-:Y:S01]  /*1da0*/  ISETP.GT.AND P2, PT, R0.reuse, 0x1, PT ;  /* 0x000000010000780c */ /* 0x040fe20003f44270 */
[----:B------:R-:W-:Y:S02]  /*1db0*/  VIADD R3, R3, 0x1 ;  /* 0x0000000103037836 */ /* 0x000fe40000000000 */
[----:B------:R-:W-:Y:S01]  /*1dc0*/  UISETP.NE.AND UP0, UPT, UR5, 0x5, UPT ;  /* 0x000000050500788c */ /* 0x000fe2000bf05270 */
[----:B------:R-:W-:Y:S02]  /*1dd0*/  VIADD R0, R0, 0xffffffff ;  /* 0xffffffff00007836 */ /* 0x000fe40000000000 */
[C---:B------:R-:W-:Y:S01]  /*1de0*/  ISETP.NE.AND P1, PT, R3.reuse, 0x5, PT ;  /* 0x000000050300780c */ /* 0x040fe20003f25270 */
[----:B------:R-:W-:Y:S02]  /*1df0*/  USEL UR6, URZ, 0x1, UP0 ;  /* 0x000000013f067887 */ /* 0x000fe40008000000 */
[----:B------:R-:W-:Y:S01]  /*1e00*/  USEL UR5, UR5, URZ, UP0 ;  /* 0x0000003f05057287 */ /* 0x000fe20008000000 */
[----:B------:R-:W-:-:S03]  /*1e10*/  SEL R3, R3, RZ, P1 ;  /* 0x000000ff03037207 */ /* 0x000fc60000800000 */
[----:B------:R-:W-:Y:S01]  /*1e20*/  LOP3.LUT R7, R7, UR6, RZ, 0x3c, !PT ;  /* 0x0000000607077c12 */ /* 0x000fe2000f8e3cff */
[----:B------:R-:W-:Y:S07]  /*1e30*/  @P2 BRA `(.L_x_29) ;  /* 0xfffffff800f82947 */ /* 0x000fee000383ffff */
.L_x_22:
[----:B01----:R-:W0:Y:S02]  /*1e40*/  LDC R0, c[0x0][0x28c] ;  /* 0x0000a300ff007b82 */ /* 0x003e240000000800 */
[----:B0-----:R-:W-:-:S13]  /*1e50*/  ISETP.GE.AND P1, PT, R0, 0x1, PT ;  /* 0x000000010000780c */ /* 0x001fda0003f26270 */
[----:B------:R-:W-:Y:S05]  /*1e60*/  @!P1 BRA `(.L_x_30) ;  /* 0x0000000000449947 */ /* 0x000fea0003800000 */
[----:B------:R-:W-:Y:S05]  /*1e70*/  @!P0 BRA `(.L_x_31) ;  /* 0x0000000000048947 */ /* 0x000fea0003800000 */
[----:B------:R-:W-:Y:S01]  /*1e80*/  BPT.TRAP 0x1 ;  /* 0x000000040000795c */ /* 0x000fe20000300000 */
.L_x_31:
[----:B------:R-:W-:-:S13]  /*1e90*/  ISETP.NE.AND P0, PT, R102, RZ, PT ;  /* 0x000000ff6600720c */ /* 0x000fda0003f05270 */
[----:B------:R-:W-:-:S05]  /*1ea0*/  VOTEU.ANY UP0, P0 ;  /* 0x00000000003f7886 */ /* 0x000fca0000000100 */
[----:B------:R-:W-:-:S06]  /*1eb0*/  @UP0 UIADD3 UR4, UR44, UR41, URZ ;  /* 0x000000292c040290 */ /* 0x000fcc000fffe03f */
[----:B------:R-:W-:Y:S02]  /*1ec0*/  IMAD.U32 R4, RZ, RZ, UR4 ;  /* 0x00000004ff047e24 */ /* 0x000fe4000f8e00ff */
[----:B------:R-:W-:Y:S02]  /*1ed0*/  IMAD.U32 R3, RZ, RZ, UR4 ;  /* 0x00000004ff037e24 */ /* 0x000fe4000f8e00ff */
[----:B------:R-:W-:-:S05]  /*1ee0*/  @P0 IMAD.WIDE.U32 R4, R4, -0x33333333, RZ ;  /* 0xcccccccd04040825 */ /* 0x000fca00078e00ff */
[----:B------:R-:W-:-:S05]  /*1ef0*/  @P0 SHF.R.U32.HI R0, RZ, 0x2, R5 ;  /* 0x00000002ff000819 */ /* 0x000fca0000011605 */
[----:B------:R-:W-:-:S04]  /*1f00*/  @P0 IMAD R0, R0, -0x5, R3 ;  /* 0xfffffffb00000824 */ /* 0x000fc800078e0203 */
[----:B------:R-:W-:-:S04]  /*1f10*/  @P0 IMAD R0, R0, 0x8, R6 ;  /* 0x0000000800000824 */ /* 0x000fc800078e0206 */
[----:B------:R-:W-:-:S05]  /*1f20*/  @P0 VIADD R0, R0, 0x28 ;  /* 0x0000002800000836 */ /* 0x000fca0000000000 */
[----:B------:R-:W-:-:S04]  /*1f30*/  @P0 PRMT R0, R19, 0x654, R0 ;  /* 0x0000065413000816 */ /* 0x000fc80000000000 */
[----:B------:R0:W-:Y:S01]  /*1f40*/  @P0 SYNCS.ARRIVE.TRANS64.RED.A1T0 RZ, [R0+URZ], RZ ;  /* 0x000000ff00ff09a7 */ /* 0x0001e2000810043f */
[----:B------:R-:W-:-:S13]  /*1f50*/  ISETP.GT.U32.AND P0, PT, R18, 0x1, PT ;  /* 0x000000011200780c */ /* 0x000fda0003f04070 */
[----:B0-----:R-:W-:Y:S05]  /*1f60*/  @P0 BRA `(.L_x_30) ;  /* 0x0000000000040947 */ /* 0x001fea0003800000 */
[----:B------:R-:W-:Y:S01]  /*1f70*/  BPT.TRAP 0x1 ;  /* 0x000000040000795c */ /* 0x000fe20000300000 */
.L_x_30:
[----:B------:R-:W-:Y:S01]  /*1f80*/  IMAD.SHL.U32 R3, R100, 0x80, RZ ;  /* 0x0000008064037824 */ /* 0x000fe200078e00ff */
[----:B------:R-:W-:Y:S01]  /*1f90*/  UIADD3 UR41, UR43, UR41, URZ ;  /* 0x000000292b297290 */ /* 0x000fe2000fffe03f */
[----:B------:R-:W-:Y:S01]  /*1fa0*/  SHF.R.S32.HI R13, RZ, 0x1f, R99 ;  /* 0x0000001fff0d7819 */ /* 0x000fe20000011463 */
[----:B------:R-:W-:Y:S01]  /*1fb0*/  UISETP.GE.U32.AND UP1, UPT, UR43, 0x5, UPT ;  /* 0x000000052b00788c */ /* 0x000fe2000bf26070 */
[----:B------:R-:W-:Y:S01]  /*1fc0*/  IMAD.SHL.U32 R7, R101, 0x80, RZ ;  /* 0x0000008065077824 */ /* 0x000fe200078e00ff */
[----:B------:R-:W-:Y:S01]  /*1fd0*/  ULDC UR7, c[0x0][0x288] ;  /* 0x0000a20000077ab9 */ /* 0x000fe20000000800 */
[C---:B------:R-:W-:Y:S01]  /*1fe0*/  LOP3.LUT R8, R3.reuse, 0x6, R94, 0xf8, !PT ;  /* 0x0000000603087812 */ /* 0x040fe200078ef85e */
[----:B------:R-:W-:Y:S01]  /*1ff0*/  UISETP.GT.U32.AND UP0, UPT, UR41, 0x4, UPT ;  /* 0x000000042900788c */ /* 0x000fe2000bf04070 */
[----:B------:R-:W-:Y:S01]  /*2000*/  ISETP.GE.AND P0, PT, R3, UR7, PT ;  /* 0x0000000703007c0c */ /* 0x000fe2000bf06270 */
[----:B------:R-:W-:Y:S01]  /*2010*/  ULDC.64 UR4, c[0x0][0x5d0] ;  /* 0x0001740000047ab9 */ /* 0x000fe20000000a00 */
[--C-:B------:R-:W-:Y:S01]  /*2020*/  SHF.R.S32.HI R9, RZ, 0x1f, R8.reuse ;  /* 0x0000001fff097819 */ /* 0x100fe20000011408 */
[----:B------:R-:W-:Y:S01]  /*2030*/  ULDC UR10, c[0x0][0x284] ;  /* 0x0000a100000a7ab9 */ /* 0x000fe20000000800 */
[----:B------:R-:W-:Y:S01]  /*2040*/  IMAD R0, R13, UR4, RZ ;  /* 0x000000040d007c24 */ /* 0x000fe2000f8e02ff */
[----:B------:R-:W-:Y:S01]  /*2050*/  UISETP.LT.U32.AND UP0, UPT, UR43, 0x5, UP0 ;  /* 0x000000052b00788c */ /* 0x000fe20008701070 */
[----:B------:R-:W-:Y:S01]  /*2060*/  ISETP.GE.OR P0, PT, R7, UR10, P0 ;  /* 0x0000000a07007c0c */ /* 0x000fe20008706670 */
[----:B------:R-:W-:Y:S01]  /*2070*/  IMAD.WIDE.U32 R4, R99, UR4, R8 ;  /* 0x0000000463047c25 */ /* 0x000fe2000f8e0008 */
[----:B------:R-:W-:Y:S01]  /*2080*/  ULDC.64 UR8, c[0x0][0x5c8] ;  /* 0x0001720000087ab9 */ /* 0x000fe20000000a00 */
[----:B------:R-:W-:-:S02]  /*2090*/  USEL UR6, URZ, 0x1, !UP0 ;  /* 0x000000013f067887 */ /* 0x000fc4000c000000 */
[----:B------:R-:W-:Y:S01]  /*20a0*/  IMAD R11, R99, UR5, R0 ;  /* 0x00000005630b7c24 */ /* 0x000fe2000f8e0200 */
[----:B------:R-:W-:Y:S01]  /*20b0*/  @UP1 UIMAD.WIDE.U32 UR4, UR41, -0x33333333, URZ ;  /* 0xcccccccd290418a5 */ /* 0x000fe2000f8e003f */
[----:B------:R-:W-:Y:S01]  /*20c0*/  IMAD.WIDE R100, R101, 0x80, R22 ;  /* 0x0000008065647825 */ /* 0x000fe200078e0216 */
[----:B------:R-:W-:Y:S02]  /*20d0*/  ULOP3.LUT UR40, UR40, UR6, URZ, 0x3c, !UPT ;  /* 0x0000000628287292 */ /* 0x000fe4000f8e3c3f */
[----:B------:R-:W-:Y:S01]  /*20e0*/  @UP1 USHF.R.U32.HI UR4, URZ, 0x2, UR5 ;  /* 0x000000023f041899 */ /* 0x000fe20008011605 */
[----:B------:R-:W-:Y:S02]  /*20f0*/  IMAD.IADD R5, R5, 0x1, R11 ;  /* 0x0000000105057824 */ /* 0x000fe400078e020b */
[----:B------:R-:W-:Y:S01]  /*2100*/  IMAD R11, R101, UR8, RZ ;  /* 0x00000008650b7c24 */ /* 0x000fe2000f8e02ff */
[----:B------:R-:W-:Y:S01]  /*2110*/  @UP1 ULOP3.LUT UR40, UR40, 0x1, UR4, 0x78, !UPT ;  /* 0x0000000128281892 */ /* 0x000fe2000f8e7804 */
[----:B------:R-:W-:-:S04]  /*2120*/  IMAD.WIDE.U32 R104, R100, UR8, R4 ;  /* 0x0000000864687c25 */ /* 0x000fc8000f8e0004 */
[----:B------:R-:W-:Y:S02]  /*2130*/  IMAD R11, R100, UR9, R11 ;  /* 0x00000009640b7c24 */ /* 0x000fe4000f8e020b */
[----:B------:R-:W-:Y:S01]  /*2140*/  IMAD.MOV.U32 R0, RZ, RZ, -0x1 ;  /* 0xffffffffff007424 */ /* 0x000fe200078e00ff */
[----:B------:R-:W-:Y:S06]  /*2150*/  @P0 BRA `(.L_x_32) ;  /* 0x0000004000040947 */ /* 0x000fec0003800000 */
[----:B-----5:R-:W-:Y:S01]  /*2160*/  FSETP.NEU.AND P1, PT, R89, RZ, PT ;  /* 0x000000ff5900720b */ /* 0x020fe20003f2d000 */
[----:B------:R-:W-:Y:S01]  /*2170*/  IMAD.IADD R4, R93, 0x1, -R3 ;  /* 0x000000015d047824 */ /* 0x000fe200078e0a03 */
[----:B------:R-:W-:Y:S01]  /*2180*/  BSSY B0, `(.L_x_32) ;  /* 0x00003fe000007945 */ /* 0x000fe20003800000 */
[----:B------:R-:W-:Y:S02]  /*2190*/  IMAD.IADD R3, R98, 0x1, -R7 ;  /* 0x0000000162037824 */ /* 0x000fe400078e0a07 */
[----:B------:R-:W-:Y:S01]  /*21a0*/  IMAD.IADD R115, R105, 0x1, R11 ;  /* 0x0000000169737824 */ /* 0x000fe200078e020b */
[----:B------:R-:W-:-:S04]  /*21b0*/  ISETP.GT.AND P0, PT, R4, RZ, PT ;  /* 0x000000ff0400720c */ /* 0x000fc80003f04270 */
[----:B------:R-:W-:-:S03]  /*21c0*/  ISETP.GT.AND P3, PT, R3, RZ, P0 ;  /* 0x000000ff0300720c */ /* 0x000fc60000764270 */
[----:B------:R-:W-:Y:S10]  /*21d0*/  @!P1 BRA `(.L_x_33) ;  /* 0x0000002c00289947 */ /* 0x000ff40003800000 */
[----:B------:R-:W0:Y:S01]  /*21e0*/  LDC.64 R108, c[0x0][0x5b8] ;  /* 0x00016e00ff6c7b82 */ /* 0x000e220000000a00 */
[----:B------:R-:W-:-:S07]  /*21f0*/  ULDC.64 UR4, c[0x0][0x5c0] ;  /* 0x0001700000047ab9 */ /* 0x000fce0000000a00 */
[----:B------:R-:W1:Y:S08]  /*2200*/  LDC.64 R110, c[0x0][0x5b0] ;  /* 0x00016c00ff6e7b82 */ /* 0x000e700000000a00 */
[----:B------:R-:W2:Y:S01]  /*2210*/  LDC.64 R112, c[0x0][0x5a8] ;  /* 0x00016a00ff707b82 */ /* 0x000ea20000000a00 */
[-C--:B0-----:R-:W-:Y:S02]  /*2220*/  IMAD R6, R13, R108.reuse, RZ ;  /* 0x0000006c0d067224 */ /* 0x081fe400078e02ff */
[----:B------:R-:W-:-:S04]  /*2230*/  IMAD.WIDE.U32 R106, R99, R108, R8 ;  /* 0x0000006c636a7225 */ /* 0x000fc800078e0008 */
[----:B------:R-:W-:Y:S02]  /*2240*/  IMAD R105, R99, R109, R6 ;  /* 0x0000006d63697224 */ /* 0x000fe400078e0206 */
[-C--:B-1----:R-:W-:Y:S02]  /*2250*/  IMAD R5, R101, R110.reuse, RZ ;  /* 0x0000006e65057224 */ /* 0x082fe400078e02ff */
[----:B------:R-:W-:Y:S02]  /*2260*/  IMAD.IADD R13, R107, 0x1, R105 ;  /* 0x000000016b0d7824 */ /* 0x000fe400078e0269 */
[----:B------:R-:W-:Y:S02]  /*2270*/  IMAD.MOV.U32 R12, RZ, RZ, R106 ;  /* 0x000000ffff0c7224 */ /* 0x000fe400078e006a */
[C---:B------:R-:W-:Y:S02]  /*2280*/  IMAD R109, R100.reuse, R111, R5 ;  /* 0x0000006f646d7224 */ /* 0x040fe400078e0205 */
[----:B------:R-:W-:-:S04]  /*2290*/  IMAD.WIDE.U32 R6, R100, R110, R12 ;  /* 0x0000006e64067225 */ /* 0x000fc800078e000c */
[----:B------:R-:W-:Y:S01]  /*22a0*/  IMAD.IADD R5, R7, 0x1, R109 ;  /* 0x0000000107057824 */ /* 0x000fe200078e026d */
[----:B--2---:R-:W-:-:S04]  /*22b0*/  LEA R14, P1, R6, R112, 0x1 ;  /* 0x00000070060e7211 */ /* 0x004fc800078208ff */
[----:B------:R-:W-:-:S05]  /*22c0*/  LEA.HI.X R15, R6, R113, R5, 0x1, P1 ;  /* 0x00000071060f7211 */ /* 0x000fca00008f0c05 */
[----:B------:R0:W2:Y:S01]  /*22d0*/  @P3 LDG.E.LTC128B.U16 R5, desc[UR38][R14.64] ;  /* 0x000000260e053981 */ /* 0x0000a2000c1e1520 */
[----:B------:R-:W-:Y:S01]  /*22e0*/  IMAD.WIDE.U32 R6, R100, R110, R8 ;  /* 0x0000006e64067225 */ /* 0x000fe200078e0008 */
[----:B------:R-:W-:Y:S03]  /*22f0*/  BSSY B1, `(.L_x_34) ;  /* 0x0000013000017945 */ /* 0x000fe60003800000 */
[----:B------:R-:W-:Y:S02]  /*2300*/  IMAD.IADD R7, R109, 0x1, R7 ;  /* 0x000000016d077824 */ /* 0x000fe400078e0207 */
[----:B------:R-:W-:Y:S01]  /*2310*/  IMAD.WIDE.U32 R20, R99, R108, R6 ;  /* 0x0000006c63147225 */ /* 0x000fe200078e0006 */
[----:B0-----:R-:W-:-:S03]  /*2320*/  SHF.L.U64.HI R15, R110, 0x3, R111 ;  /* 0x000000036e0f7819 */ /* 0x001fc6000001026f */
[----:B------:R-:W-:Y:S01]  /*2330*/  IMAD.IADD R7, R105, 0x1, R21 ;  /* 0x0000000169077824 */ /* 0x000fe200078e0215 */
[----:B------:R-:W-:Y:S01]  /*2340*/  LEA R6, P4, R20, R112, 0x1 ;  /* 0x0000007014067211 */ /* 0x000fe200078808ff */
[----:B------:R-:W-:-:S03]  /*2350*/  IMAD.SHL.U32 R14, R110, 0x8, RZ ;  /* 0x000000086e0e7824 */ /* 0x000fc600078e00ff */
[----:B------:R-:W-:Y:S01]  /*2360*/  LEA.HI.X R7, R20, R113, R7, 0x1, P4 ;  /* 0x0000007114077211 */ /* 0x000fe200020f0c07 */
[----:B--2---:R-:W-:-:S05]  /*2370*/  HADD2.F32 R10, -RZ, R5.H0_H0 ;  /* 0x20000005ff0a7230 */ /* 0x004fca0000004100 */
[----:B------:R-:W-:Y:S01]  /*2380*/  FMUL R11, R10, R89 ;  /* 0x000000590a0b7220 */ /* 0x000fe20000400000 */
[----:B------:R-:W-:-:S03]  /*2390*/  LEA R10, P1, R104, UR4, 0x1 ;  /* 0x00000004680a7c11 */ /* 0x000fc6000f8208ff */
[----:B------:R-:W-:Y:S01]  /*23a0*/  FFMA R24, R24, R88, R11 ;  /* 0x0000005818187223 */ /* 0x000fe2000000000b */
[----:B------:R-:W-:Y:S02]  /*23b0*/  LEA.HI.X R11, R104, UR5, R115, 0x1, P1 ;  /* 0x00000005680b7c11 */ /* 0x000fe400088f0c73 */
[----:B------:R-:W-:Y:S02]  /*23c0*/  ISETP.GT.AND P1, PT, R4, 0x1, PT ;  /* 0x000000010400780c */ /* 0x000fe40003f24270 */
[----:B------:R-:W-:Y:S02]  /*23d0*/  F2FP.F16.F32.PACK_AB R24, RZ, R24 ;  /* 0x00000018ff18723e */ /* 0x000fe400000000ff */
[----:B------:R-:W-:-:S03]  /*23e0*/  ISETP.GT.AND P2, PT, R3, RZ, P1 ;  /* 0x000000ff0300720c */ /* 0x000fc60000f44270 */
[----:B------:R0:W-:Y:S10]  /*23f0*/  @P3 STG.E.U16 desc[UR38][R10.64], R24 ;  /* 0x000000180a003986 */ /* 0x0001f4000c101526 */
[----:B------:R-:W-:Y:S05]  /*2400*/  @!P2 BRA `(.L_x_35) ;  /* 0x000000000004a947 */ /* 0x000fea0003800000 */
[----:B------:R1:W5:Y:S02]  /*2410*/  LDG.E.LTC128B.U16 R5, desc[UR38][R6.64+0x2] ;  /* 0x0000022606057981 */ /* 0x000364000c1e1520 */
.L_x_35:
[----:B------:R-:W-:Y:S05]  /*2420*/  BSYNC B1 ;  /* 0x0000000000017941 */ /* 0x000fea0003800000 */
.L_x_34:
[----:B-----5:R-:W-:Y:S01]  /*2430*/  HADD2.F32 R12, -RZ, R5.H0_H0 ;  /* 0x20000005ff0c7230 */ /* 0x020fe20000004100 */
[----:B------:R-:W-:Y:S01]  /*2440*/  ISETP.GT.AND P0, PT, R3, 0x8, P0 ;  /* 0x000000080300780c */ /* 0x000fe20000704270 */
[----:B------:R-:W-:Y:S01]  /*2450*/  IMAD.WIDE.U32 R20, R100, R110, R14 ;  /* 0x0000006e64147225 */ /* 0x000fe200078e000e */
[----:B0-----:R-:W-:-:S03]  /*2460*/  PRMT R24, R5, 0x7610, R24 ;  /* 0x0000761005187816 */ /* 0x001fc60000000018 */
[----:B------:R-:W-:Y:S01]  /*2470*/  FMUL R12, R12, R89 ;  /* 0x000000590c0c7220 */ /* 0x000fe20000400000 */
[----:B------:R-:W-:Y:S01]  /*2480*/  IMAD.IADD R109, R109, 0x1, R21 ;  /* 0x000000016d6d7824 */ /* 0x000fe200078e0215 */
[----:B------:R-:W-:Y:S02]  /*2490*/  IADD3 R106, P3, R106, R20, RZ ;  /* 0x000000146a6a7210 */ /* 0x000fe40007f7e0ff */
[----:B------:R-:W-:-:S03]  /*24a0*/  FFMA R12, R25, R88, R12 ;  /* 0x00000058190c7223 */ /* 0x000fc6000000000c */
[----:B------:R-:W-:Y:S01]  /*24b0*/  IMAD.X R13, R109, 0x1, R13, P3 ;  /* 0x000000016d0d7824 */ /* 0x000fe200018e060d */
[C---:B------:R-:W-:Y:S02]  /*24c0*/  LEA R14, P3, R106.reuse, R112, 0x1 ;  /* 0x000000706a0e7211 */ /* 0x040fe400078608ff */
[----:B------:R-:W-:Y:S02]  /*24d0*/  F2FP.F16.F32.PACK_AB R12, RZ, R12 ;  /* 0x0000000cff0c723e */ /* 0x000fe400000000ff */
[----:B------:R-:W-:Y:S02]  /*24e0*/  LEA.HI.X R15, R106, R113, R13, 0x1, P3 ;  /* 0x000000716a0f7211 */ /* 0x000fe400018f0c0d */
[----:B------:R-:W-:-:S05]  /*24f0*/  PRMT R21, R12, 0x7610, R21 ;  /* 0x000076100c157816 */ /* 0x000fca0000000015 */
[----:B------:R0:W-:Y:S04]  /*2500*/  @P2 STG.E.U16 desc[UR38][R10.64+0x2], R21 ;  /* 0x000002150a002986 */ /* 0x0001e8000c101526 */
[----:B------:R-:W2:Y:S01]  /*2510*/  @P0 LDG.E.LTC128B.U16 R24, desc[UR38][R14.64] ;  /* 0x000000260e180981 */ /* 0x000ea2000c1e1520 */
[----:B------:R-:W-:Y:S01]  /*2520*/  IADD3 R20, P2, R8, R20, RZ ;  /* 0x0000001408147210 */ /* 0x000fe20007f5e0ff */
[----:B------:R-:W-:Y:S01]  /*2530*/  BSSY B1, `(.L_x_36) ;  /* 0x0000011000017945 */ /* 0x000fe20003800000 */
[C---:B------:R-:W-:Y:S02]  /*2540*/  SHF.L.U64.HI R13, R90.reuse, 0x1, R91 ;  /* 0x000000015a0d7819 */ /* 0x040fe4000001025b */
[----:B------:R-:W-:Y:S01]  /*2550*/  ISETP.GT.AND P1, PT, R3, 0x8, P1 ;  /* 0x000000080300780c */ /* 0x000fe20000f24270 */
[----:B0-----:R-:W-:Y:S01]  /*2560*/  IMAD.X R21, R9, 0x1, R109, P2 ;  /* 0x0000000109157824 */ /* 0x001fe200010e066d */
[----:B------:R-:W-:Y:S01]  /*2570*/  LEA R12, P2, R90, R10, 0x1 ;  /* 0x0000000a5a0c7211 */ /* 0x000fe200078408ff */
[----:B------:R-:W-:-:S04]  /*2580*/  IMAD.WIDE.U32 R20, R99, R108, R20 ;  /* 0x0000006c63147225 */ /* 0x000fc800078e0014 */
[----:B------:R-:W-:Y:S02]  /*2590*/  IMAD.X R13, R13, 0x1, R11, P2 ;  /* 0x000000010d0d7824 */ /* 0x000fe400010e060b */
[----:B------:R-:W-:Y:S02]  /*25a0*/  IMAD.IADD R9, R105, 0x1, R21 ;  /* 0x0000000169097824 */ /* 0x000fe400078e0215 */
[----:B--2---:R-:W-:-:S05]  /*25b0*/  HADD2.F32 R8, -RZ, R24.H0_H0 ;  /* 0x20000018ff087230 */ /* 0x004fca0000004100 */
[----:B------:R-:W-:Y:S01]  /*25c0*/  FMUL R5, R8, R89 ;  /* 0x0000005908057220 */ /* 0x000fe20000400000 */
[----:B------:R-:W-:-:S03]  /*25d0*/  LEA R8, P3, R20, R112, 0x1 ;  /* 0x0000007014087211 */ /* 0x000fc600078608ff */
[----:B------:R-:W-:Y:S01]  /*25e0*/  FFMA R5, R26, R88, R5 ;  /* 0x000000581a057223 */ /* 0x000fe20000000005 */
[----:B------:R-:W-:-:S04]  /*25f0*/  LEA.HI.X R9, R20, R113, R9, 0x1, P3 ;  /* 0x0000007114097211 */ /* 0x000fc800018f0c09 */
[----:B------:R-:W-:-:S05]  /*2600*/  F2FP.F16.F32.PACK_AB R5, RZ, R5 ;  /* 0x00000005ff05723e */ /* 0x000fca00000000ff */
[----:B------:R0:W-:Y:S01]  /*2610*/  @P0 STG.E.U16 desc[UR38][R12.64], R5 ;  /* 0x000000050c000986 */ /* 0x0001e2000c101526 */
[----:B------:R-:W-:Y:S05]  /*2620*/  @!P1 BRA `(.L_x_37) ;  /* 0x0000000000049947 */ /* 0x000fea0003800000 */
[----:B------:R2:W5:Y:S02]  /*2630*/  LDG.E.LTC128B.U16 R24, desc[UR38][R8.64+0x2] ;  /* 0x0000022608187981 */ /* 0x000564000c1e1520 */
.L_x_37:
[----:B------:R-:W-:Y:S05]  /*2640*/  BSYNC B1 ;  /* 0x0000000000017941 */ /* 0x000fea0003800000 */
.L_x_36:
[----:B-----5:R-:W-:Y:S01]  /*2650*/  HADD2.F32 R14, -RZ, R24.H0_H0 ;  /* 0x20000018ff0e7230 */ /* 0x020fe20000004100 */
[----:B------:R-:W-:Y:S01]  /*2660*/  ISETP.GT.AND P0, PT, R4, 0x8, PT ;  /* 0x000000080400780c */ /* 0x000fe20003f04270 */
[----:B------:R-:W-:Y:S03]  /*2670*/  BSSY B1, `(.L_x_38) ;  /* 0x0000008000017945 */ /* 0x000fe60003800000 */
[----:B------:R-:W-:Y:S01]  /*2680*/  FMUL R14, R14, R89 ;  /* 0x000000590e0e7220 */ /* 0x000fe20000400000 */
[----:B------:R-:W-:-:S03]  /*2690*/  ISETP.GT.AND P2, PT, R3, RZ, P0 ;  /* 0x000000ff0300720c */ /* 0x000fc60000744270 */
[----:B------:R-:W-:-:S05]  /*26a0*/  FFMA R14, R27, R88, R14 ;  /* 0x000000581b0e7223 */ /* 0x000fca000000000e */
[----:B------:R-:W-:-:S05]  /*26b0*/  F2FP.F16.F32.PACK_AB R14, RZ, R14 ;  /* 0x0000000eff0e723e */ /* 0x000fca00000000ff */
[----:B------:R3:W-:Y:S01]  /*26c0*/  @P1 STG.E.U16 desc[UR38][R12.64+0x2], R14 ;  /* 0x0000020e0c001986 */ /* 0x0007e2000c101526 */
[----:B------:R-:W-:Y:S05]  /*26d0*/  @!P2 BRA `(.L_x_39) ;  /* 0x000000000004a947 */ /* 0x000fea0003800000 */
[----:B------:R4:W5:Y:S02]  /*26e0*/  LDG.E.LTC128B.U16 R24, desc[UR38][R6.64+0x10] ;  /* 0x0000102606187981 */ /* 0x000964000c1e1520 */
.L_x_39:
[----:B------:R-:W-:Y:S05]  /*26f0*/  BSYNC B1 ;  /* 0x0000000000017941 */ /* 0x000fea0003800000 */
.L_x_38:
[----:B---3-5:R-:W-:Y:S01]  /*2700*/  HADD2.F32 R14, -RZ, R24.H0_H0 ;  /* 0x20000018ff0e7230 */ /* 0x028fe20000004100 */
[----:B------:R-:W-:Y:S01]  /*2710*/  ISETP.GT.AND P1, PT, R4, 0x9, PT ;  /* 0x000000090400780c */ /* 0x000fe20003f24270 */
[----:B------:R-:W-:Y:S03]  /*2720*/  BSSY B1, `(.L_x_40) ;  /* 0x0000008000017945 */ /* 0x000fe60003800000 */
[----:B0-----:R-:W-:Y:S01]  /*2730*/  FMUL R5, R14, R89 ;  /* 0x000000590e057220 */ /* 0x001fe20000400000 */
[----:B------:R-:W-:-:S03]  /*2740*/  ISETP.GT.AND P3, PT, R3, RZ, P1 ;  /* 0x000000ff0300720c */ /* 0x000fc60000f64270 */
[----:B------:R-:W-:-:S05]  /*2750*/  FFMA R5, R28, R88, R5 ;  /* 0x000000581c057223 */ /* 0x000fca0000000005 */
[----:B------:R-:W-:-:S05]  /*2760*/  F2FP.F16.F32.PACK_AB R5, RZ, R5 ;  /* 0x00000005ff05723e */ /* 0x000fca00000000ff */
[----:B------:R0:W-:Y:S01]  /*2770*/  @P2 STG.E.U16 desc[UR38][R10.64+0x10], R5 ;  /* 0x000010050a002986 */ /* 0x0001e2000c101526 */
[----:B------:R-:W-:Y:S05]  /*2780*/  @!P3 BRA `(.L_x_41) ;  /* 0x000000000004b947 */ /* 0x000fea0003800000 */
[----:B------:R3:W5:Y:S02]  /*2790*/  LDG.E.LTC128B.U16 R24, desc[UR38][R6.64+0x12] ;  /* 0x0000122606187981 */ /* 0x000764000c1e1520 */
.L_x_41:
[----:B------:R-:W-:Y:S05]  /*27a0*/  BSYNC B1 ;  /* 0x0000000000017941 */ /* 0x000fea0003800000 */
.L_x_40:
[----:B-----5:R-:W-:Y:S01]  /*27b0*/  HADD2.F32 R14, -RZ, R24.H0_H0 ;  /* 0x20000018ff0e7230 */ /* 0x020fe20000004100 */
[----:B------:R-:W-:Y:S01]  /*27c0*/  ISETP.GT.AND P0, PT, R3, 0x8, P0 ;  /* 0x000000080300780c */ /* 0x000fe20000704270 */
[----:B------:R-:W-:Y:S03]  /*27d0*/  BSSY B1, `(.L_x_42) ;  /* 0x0000007000017945 */ /* 0x000fe60003800000 */
[----:B------:R-:W-:-:S04]  /*27e0*/  FMUL R14, R14, R89 ;  /* 0x000000590e0e7220 */ /* 0x000fc80000400000 */
[----:B------:R-:W-:-:S05]  /*27f0*/  FFMA R14, R29, R88, R14 ;  /* 0x000000581d0e7223 */ /* 0x000fca000000000e */
[----:B------:R-:W-:-:S05]  /*2800*/  F2FP.F16.F32.PACK_AB R14, RZ, R14 ;  /* 0x0000000eff0e723e */ /* 0x000fca00000000ff */
[----:B------:R0:W-:Y:S01]  /*2810*/  @P3 STG.E.U16 desc[UR38][R10.64+0x12], R14 ;  /* 0x0000120e0a003986 */ /* 0x0001e2000c101526 */
[----:B------:R-:W-:Y:S05]  /*2820*/  @!P0 BRA `(.L_x_43) ;  /* 0x0000000000048947 */ /* 0x000fea0003800000 */
[----:B------:R0:W5:Y:S02]  /*2830*/  LDG.E.LTC128B.U16 R24, desc[UR38][R8.64+0x10] ;  /* 0x0000102608187981 */ /* 0x000164000c1e1520 */
.L_x_43:
[----:B------:R-:W-:Y:S05]  /*2840*/  BSYNC B1 ;  /* 0x0000000000017941 */ /* 0x000fea0003800000 */
.L_x_42:
[----:B0----5:R-:W-:Y:S01]  /*2850*/  HADD2.F32 R14, -RZ, R24.H0_H0 ;  /* 0x20000018ff0e7230 */ /* 0x021fe20000004100 */
        /* <DEDUP_REMOVED lines=8> */
.L_x_45:
[----:B------:R-:W-:Y:S05]  /*28e0*/  BSYNC B1 ;  /* 0x0000000000017941 */ /* 0x000fea0003800000 */
.L_x_44:
        /* <DEDUP_REMOVED lines=10> */
.L_x_47:
[----:B------:R-:W-:Y:S05]  /*2990*/  BSYNC B1 ;  /* 0x0000000000017941 */ /* 0x000fea0003800000 */
.L_x_46:
[----:B0----5:R-:W-:Y:S01]  /*29a0*/  HADD2.F32 R14, -RZ, R24.H0_H0 ;  /* 0x20000018ff0e7230 */ /* 0x021fe20000004100 */
        /* <DEDUP_REMOVED lines=9> */
.L_x_49:
[----:B------:R-:W-:Y:S05]  /*2a40*/  BSYNC B1 ;  /* 0x0000000000017941 */ /* 0x000fea0003800000 */
.L_x_48:
        /* <DEDUP_REMOVED lines=9> */
.L_x_51:
[----:B------:R-:W-:Y:S05]  /*2ae0*/  BSYNC B1 ;  /* 0x0000000000017941 */ /* 0x000fea0003800000 */
.L_x_50:
        /* <DEDUP_REMOVED lines=9> */
.L_x_53:
[----:B------:R-:W-:Y:S05]  /*2b80*/  BSYNC B1 ;  /* 0x0000000000017941 */ /* 0x000fea0003800000 */
.L_x_52:
        /* <DEDUP_REMOVED lines=10> */
.L_x_55:
[----:B------:R-:W-:Y:S05]  /*2c30*/  BSYNC B1 ;  /* 0x0000000000017941 */ /* 0x000fea0003800000 */
.L_x_54:
        /* <DEDUP_REMOVED lines=10> */
.L_x_57:
[----:B------:R-:W-:Y:S05]  /*2ce0*/  BSYNC B1 ;  /* 0x0000000000017941 */ /* 0x000fea0003800000 */
.L_x_56:
        /* <DEDUP_REMOVED lines=9> */
.L_x_59:
[----:B------:R-:W-:Y:S05]  /*2d80*/  BSYNC B1 ;  /* 0x0000000000017941 */ /* 0x000fea0003800000 */
.L_x_58:
        /* <DEDUP_REMOVED lines=9> */
.L_x_61:
[----:B------:R-:W-:Y:S05]  /*2e20*/  BSYNC B1 ;  /* 0x0000000000017941 */ /* 0x000fea0003800000 */
.L_x_60:
        /* <DEDUP_REMOVED lines=10> */
.L_x_63:
[----:B------:R-:W-:Y:S05]  /*2ed0*/  BSYNC B1 ;  /* 0x0000000000017941 */ /* 0x000fea0003800000 */
.L_x_62:
        /* <DEDUP_REMOVED lines=10> */
.L_x_65:
[----:B------:R-:W-:Y:S05]  /*2f80*/  BSYNC B1 ;  /* 0x0000000000017941 */ /* 0x000fea0003800000 */
.L_x_64:
        /* <DEDUP_REMOVED lines=9> */
.L_x_67:
[----:B------:R-:W-:Y:S05]  /*3020*/  BSYNC B1 ;  /* 0x0000000000017941 */ /* 0x000fea0003800000 */
.L_x_66:
        /* <DEDUP_REMOVED lines=9> */
.L_x_69:
[----:B------:R-:W-:Y:S05]  /*30c0*/  BSYNC B1 ;  /* 0x0000000000017941 */ /* 0x000fea0003800000 */
.L_x_68:
        /* <DEDUP_REMOVED lines=10> */
.L_x_71:
[----:B------:R-:W-:Y:S05]  /*3170*/  BSYNC B1 ;  /* 0x0000000000017941 */ /* 0x000fea0003800000 */
.L_x_70:
        /* <DEDUP_REMOVED lines=10> */
.L_x_73:
[----:B------:R-:W-:Y:S05]  /*3220*/  BSYNC B1 ;  /* 0x0000000000017941 */ /* 0x000fea0003800000 */
.L_x_72:
        /* <DEDUP_REMOVED lines=9> */
.L_x_75:
[----:B------:R-:W-:Y:S05]  /*32c0*/  BSYNC B1 ;  /* 0x0000000000017941 */ /* 0x000fea0003800000 */
.L_x_74:
        /* <DEDUP_REMOVED lines=9> */
.L_x_77:
[----:B------:R-:W-:Y:S05]  /*3360*/  BSYNC B1 ;  /* 0x0000000000017941 */ /* 0x000fea0003800000 */
.L_x_76:
        /* <DEDUP_REMOVED lines=10> */
.L_x_79:
[----:B------:R-:W-:Y:S05]  /*3410*/  BSYNC B1 ;  /* 0x0000000000017941 */ /* 0x000fea0003800000 */
.L_x_78:
        /* <DEDUP_REMOVED lines=10> */
.L_x_81:
[----:B------:R-:W-:Y:S05]  /*34c0*/  BSYNC B1 ;  /* 0x0000000000017941 */ /* 0x000fea0003800000 */
.L_x_80:
        /* <DEDUP_REMOVED lines=9> */
.L_x_83:
[----:B------:R-:W-:Y:S05]  /*3560*/  BSYNC B1 ;  /* 0x0000000000017941 */ /* 0x000fea0003800000 */
.L_x_82:
        /* <DEDUP_REMOVED lines=9> */
.L_x_85:
[----:B------:R-:W-:Y:S05]  /*3600*/  BSYNC B1 ;  /* 0x0000000000017941 */ /* 0x000fea0003800000 */
.L_x_84:
        /* <DEDUP_REMOVED lines=10> */
.L_x_87:
[----:B------:R-:W-:Y:S05]  /*36b0*/  BSYNC B1 ;  /* 0x0000000000017941 */ /* 0x000fea0003800000 */
.L_x_86:
        /* <DEDUP_REMOVED lines=10> */
.L_x_89:
[----:B------:R-:W-:Y:S05]  /*3760*/  BSYNC B1 ;  /* 0x0000000000017941 */ /* 0x000fea0003800000 */
.L_x_88:
        /* <DEDUP_REMOVED lines=9> */
.L_x_91:
[----:B------:R-:W-:Y:S05]  /*3800*/  BSYNC B1 ;  /* 0x0000000000017941 */ /* 0x000fea0003800000 */
.L_x_90:
        /* <DEDUP_REMOVED lines=9> */
.L_x_93:
[----:B------:R-:W-:Y:S05]  /*38a0*/  BSYNC B1 ;  /* 0x0000000000017941 */ /* 0x000fea0003800000 */
.L_x_92:
        /* <DEDUP_REMOVED lines=10> */
.L_x_95:
[----:B------:R-:W-:Y:S05]  /*3950*/  BSYNC B1 ;  /* 0x0000000000017941 */ /* 0x000fea0003800000 */
.L_x_94:
        /* <DEDUP_REMOVED lines=10> */
.L_x_97:
[----:B------:R-:W-:Y:S05]  /*3a00*/  BSYNC B1 ;  /* 0x0000000000017941 */ /* 0x000fea0003800000 */
.L_x_96:
        /* <DEDUP_REMOVED lines=9> */
.L_x_99:
[----:B------:R-:W-:Y:S05]  /*3aa0*/  BSYNC B1 ;  /* 0x0000000000017941 */ /* 0x000fea0003800000 */
.L_x_98:
        /* <DEDUP_REMOVED lines=9> */
.L_x_101:
[----:B------:R-:W-:Y:S05]  /*3b40*/  BSYNC B1 ;  /* 0x0000000000017941 */ /* 0x000fea0003800000 */
.L_x_100:
        /* <DEDUP_REMOVED lines=10> */
.L_x_103:
[----:B------:R-:W-:Y:S05]  /*3bf0*/  BSYNC B1 ;  /* 0x0000000000017941 */ /* 0x000fea0003800000 */
.L_x_102:
        /* <DEDUP_REMOVED lines=10> */
.L_x_105:
[----:B------:R-:W-:Y:S05]  /*3ca0*/  BSYNC B1 ;  /* 0x0000000000017941 */ /* 0x000fea0003800000 */
.L_x_104:
        /* <DEDUP_REMOVED lines=9> */
.L_x_107:
[----:B------:R-:W-:Y:S05]  /*3d40*/  BSYNC B1 ;  /* 0x0000000000017941 */ /* 0x000fea0003800000 */
.L_x_106:
        /* <DEDUP_REMOVED lines=9> */
.L_x_109:
[----:B------:R-:W-:Y:S05]  /*3de0*/  BSYNC B1 ;  /* 0x0000000000017941 */ /* 0x000fea0003800000 */
.L_x_108:
        /* <DEDUP_REMOVED lines=10> */
.L_x_111:
[----:B------:R-:W-:Y:S05]  /*3e90*/  BSYNC B1 ;  /* 0x0000000000017941 */ /* 0x000fea0003800000 */
.L_x_110:
        /* <DEDUP_REMOVED lines=10> */
.L_x_113:
[----:B------:R-:W-:Y:S05]  /*3f40*/  BSYNC B1 ;  /* 0x0000000000017941 */ /* 0x000fea0003800000 */
.L_x_112:
        /* <DEDUP_REMOVED lines=9> */
.L_x_115:
[----:B------:R-:W-:Y:S05]  /*3fe0*/  BSYNC B1 ;  /* 0x0000000000017941 */ /* 0x000fea0003800000 */
.L_x_114:
        /* <DEDUP_REMOVED lines=9> */
.L_x_117:
[----:B------:R-:W-:Y:S05]  /*4080*/  BSYNC B1 ;  /* 0x0000000000017941 */ /* 0x000fea0003800000 */
.L_x_116:
        /* <DEDUP_REMOVED lines=10> */
.L_x_119:
[----:B------:R-:W-:Y:S05]  /*4130*/  BSYNC B1 ;  /* 0x0000000000017941 */ /* 0x000fea0003800000 */
.L_x_118:
        /* <DEDUP_REMOVED lines=10> */
.L_x_121:
[----:B------:R-:W-:Y:S05]  /*41e0*/  BSYNC B1 ;  /* 0x0000000000017941 */ /* 0x000fea0003800000 */
.L_x_120:
        /* <DEDUP_REMOVED lines=9> */
.L_x_123:
[----:B------:R-:W-:Y:S05]  /*4280*/  BSYNC B1 ;  /* 0x0000000000017941 */ /* 0x000fea0003800000 */
.L_x_122:
        /* <DEDUP_REMOVED lines=9> */
.L_x_125:
[----:B------:R-:W-:Y:S05]  /*4320*/  BSYNC B1 ;  /* 0x0000000000017941 */ /* 0x000fea0003800000 */
.L_x_124:
        /* <DEDUP_REMOVED lines=10> */
.L_x_127:
[----:B------:R-:W-:Y:S05]  /*43d0*/  BSYNC B1 ;  /* 0x0000000000017941 */ /* 0x000fea0003800000 */
.L_x_126:
        /* <DEDUP_REMOVED lines=10> */
.L_x_129:
[----:B------:R-:W-:Y:S05]  /*4480*/  BSYNC B1 ;  /* 0x0000000000017941 */ /* 0x000fea0003800000 */
.L_x_128:
        /* <DEDUP_REMOVED lines=9> */
.L_x_131:
[----:B------:R-:W-:Y:S05]  /*4520*/  BSYNC B1 ;  /* 0x0000000000017941 */ /* 0x000fea0003800000 */
.L_x_130:
        /* <DEDUP_REMOVED lines=9> */
.L_x_133:
[----:B------:R-:W-:Y:S05]  /*45c0*/  BSYNC B1 ;  /* 0x0000000000017941 */ /* 0x000fea0003800000 */
.L_x_132:
        /* <DEDUP_REMOVED lines=10> */
.L_x_135:
[----:B------:R-:W-:Y:S05]  /*4670*/  BSYNC B1 ;  /* 0x0000000000017941 */ /* 0x000fea0003800000 */
.L_x_134:
        /* <DEDUP_REMOVED lines=10> */
.L_x_137:
[----:B------:R-:W-:Y:S05]  /*4720*/  BSYNC B1 ;  /* 0x0000000000017941 */ /* 0x000fea0003800000 */
.L_x_136:
        /* <DEDUP_REMOVED lines=9> */
.L_x_139:
[----:B------:R-:W-:Y:S05]  /*47c0*/  BSYNC B1 ;  /* 0x0000000000017941 */ /* 0x000fea0003800000 */
.L_x_138:
        /* <DEDUP_REMOVED lines=9> */
.L_x_141:
[----:B------:R-:W-:Y:S05]  /*4860*/  BSYNC B1 ;  /* 0x0000000000017941 */ /* 0x000fea0003800000 */
.L_x_140:
        /* <DEDUP_REMOVED lines=10> */
.L_x_143:
[----:B------:R-:W-:Y:S05]  /*4910*/  BSYNC B1 ;  /* 0x0000000000017941 */ /* 0x000fea0003800000 */
.L_x_142:
        /* <DEDUP_REMOVED lines=10> */
.L_x_145:
[----:B------:R-:W-:Y:S05]  /*49c0*/  BSYNC B1 ;  /* 0x0000000000017941 */ /* 0x000fea0003800000 */
.L_x_144:
        /* <DEDUP_REMOVED lines=9> */
.L_x_147:
[----:B------:R-:W-:Y:S05]  /*4a60*/  BSYNC B1 ;  /* 0x0000000000017941 */ /* 0x000fea0003800000 */
.L_x_146:
        /* <DEDUP_REMOVED lines=9> */
.L_x_149:
[----:B------:R-:W-:Y:S05]  /*4b00*/  BSYNC B1 ;  /* 0x0000000000017941 */ /* 0x000fea0003800000 */
.L_x_148:
        /* <DEDUP_REMOVED lines=10> */
.L_x_151:
[----:B------:R-:W-:Y:S05]  /*4bb0*/  BSYNC B1 ;  /* 0x0000000000017941 */ /* 0x000fea0003800000 */
.L_x_150:
[----:B0----5:R-:W-:Y:S01]  /*4bc0*/  HADD2.F32 R14, -RZ, R24.H0_H0 ;  /* 0x20000018ff0e7230 */ /* 0x021fe20000004100 */
[----:B------:R-:W-:Y:S01]  /*4bd0*/  ISETP.GT.AND P1, PT, R4, 0x79, PT ;  /* 0x000000790400780c */ /* 0x000fe20003f24270 */
[----:B------:R-:W-:Y:S01]  /*4be0*/  @P2 IMAD.MOV.U32 R4, RZ, RZ, R10 ;  /* 0x000000ffff042224 */ /* 0x000fe200078e000a */
[----:B------:R-:W-:Y:S02]  /*4bf0*/  BSSY B1, `(.L_x_152) ;  /* 0x000000a000017945 */ /* 0x000fe40003800000 */
[----:B------:R-:W-:Y:S01]  /*4c00*/  FMUL R5, R14, R89 ;  /* 0x000000590e057220 */ /* 0x000fe20000400000 */
[----:B------:R-:W-:-:S03]  /*4c10*/  ISETP.GT.AND P3, PT, R3, RZ, P1 ;  /* 0x000000ff0300720c */ /* 0x000fc60000f64270 */
[----:B------:R-:W-:-:S05]  /*4c20*/  FFMA R5, R84, R88, R5 ;  /* 0x0000005854057223 */ /* 0x000fca0000000005 */
[----:B------:R-:W-:-:S04]  /*4c30*/  F2FP.F16.F32.PACK_AB R5, RZ, R5 ;  /* 0x00000005ff05723e */ /* 0x000fc800000000ff */
[----:B------:R-:W-:Y:S01]  /*4c40*/  PRMT R14, R5, 0x7610, R14 ;  /* 0x00007610050e7816 */ /* 0x000fe2000000000e */
[----:B------:R-:W-:-:S05]  /*4c50*/  @P2 IMAD.MOV.U32 R5, RZ, RZ, R11 ;  /* 0x000000ffff052224 */ /* 0x000fca00078e000b */
[----:B------:R0:W-:Y:S01]  /*4c60*/  @P2 STG.E.U16 desc[UR38][R4.64+0xf0], R14 ;  /* 0x0000f00e04002986 */ /* 0x0001e2000c101526 */
[----:B------:R-:W-:Y:S05]  /*4c70*/  @!P3 BRA `(.L_x_153) ;  /* 0x000000000004b947 */ /* 0x000fea0003800000 */
[----:B------:R0:W5:Y:S02]  /*4c80*/  LDG.E.LTC128B.U16 R24, desc[UR38][R6.64+0xf2] ;  /* 0x0000f22606187981 */ /* 0x000164000c1e1520 */
.L_x_153:
[----:B------:R-:W-:Y:S05]  /*4c90*/  BSYNC B1 ;  /* 0x0000000000017941 */ /* 0x000fea0003800000 */
.L_x_152:
        /* <DEDUP_REMOVED lines=9> */
.L_x_155:
[----:B------:R-:W-:Y:S05]  /*4d30*/  BSYNC B1 ;  /* 0x0000000000017941 */ /* 0x000fea0003800000 */
.L_x_154:
[----:B0----5:R-:W-:Y:S01]  /*4d40*/  HADD2.F32 R4, -RZ, R24.H0_H0 ;  /* 0x20000018ff047230 */ /* 0x021fe20000004100 */
[----:B------:R-:W-:Y:S01]  /*4d50*/  ISETP.GT.AND P1, PT, R3, 0x8, P1 ;  /* 0x000000080300780c */ /* 0x000fe20000f24270 */
[----:B------:R-:W-:Y:S03]  /*4d60*/  BSSY B1, `(.L_x_156) ;  /* 0x000000a000017945 */ /* 0x000fe60003800000 */
[----:B------:R-:W-:Y:S01]  /*4d70*/  FMUL R5, R4, R89 ;  /* 0x0000005904057220 */ /* 0x000fe20000400000 */
[----:B------:R-:W-:-:S03]  /*4d80*/  @P0 IMAD.MOV.U32 R4, RZ, RZ, R12 ;  /* 0x000000ffff040224 */ /* 0x000fc600078e000c */
[----:B------:R-:W-:-:S05]  /*4d90*/  FFMA R5, R86, R88, R5 ;  /* 0x0000005856057223 */ /* 0x000fca0000000005 */
[----:B------:R-:W-:-:S04]  /*4da0*/  F2FP.F16.F32.PACK_AB R5, RZ, R5 ;  /* 0x00000005ff05723e */ /* 0x000fc800000000ff */
[----:B-1-34-:R-:W-:Y:S01]  /*4db0*/  PRMT R6, R5, 0x7610, R6 ;  /* 0x0000761005067816 */ /* 0x01afe20000000006 */
[----:B------:R-:W-:-:S05]  /*4dc0*/  @P0 IMAD.MOV.U32 R5, RZ, RZ, R13 ;  /* 0x000000ffff050224 */ /* 0x000fca00078e000d */
[----:B------:R0:W-:Y:S01]  /*4dd0*/  @P0 STG.E.U16 desc[UR38][R4.64+0xf0], R6 ;  /* 0x0000f00604000986 */ /* 0x0001e2000c101526 */
[----:B------:R-:W-:Y:S05]  /*4de0*/  @!P1 BRA `(.L_x_157) ;  /* 0x0000000000049947 */ /* 0x000fea0003800000 */
[----:B------:R1:W5:Y:S02]  /*4df0*/  LDG.E.LTC128B.U16 R24, desc[UR38][R8.64+0xf2] ;  /* 0x0000f22608187981 */ /* 0x000364000c1e1520 */
.L_x_157:
[----:B------:R-:W-:Y:S05]  /*4e00*/  BSYNC B1 ;  /* 0x0000000000017941 */ /* 0x000fea0003800000 */
.L_x_156:
[----:B------:R-:W-:Y:S05]  /*4e10*/  @!P1 BRA `(.L_x_158) ;  /* 0x0000001000d09947 */ /* 0x000fea0003800000 */
[----:B-----5:R-:W-:-:S05]  /*4e20*/  HADD2.F32 R24, -RZ, R24.H0_H0 ;  /* 0x20000018ff187230 */ /* 0x020fca0000004100 */
[----:B------:R-:W-:-:S04]  /*4e30*/  FMUL R24, R24, R89 ;  /* 0x0000005918187220 */ /* 0x000fc80000400000 */
[----:B------:R-:W-:-:S05]  /*4e40*/  FFMA R24, R87, R88, R24 ;  /* 0x0000005857187223 */ /* 0x000fca0000000018 */
[----:B------:R-:W-:-:S05]  /*4e50*/  F2FP.F16.F32.PACK_AB R24, RZ, R24 ;  /* 0x00000018ff18723e */ /* 0x000fca00000000ff */
[----:B------:R3:W-:Y:S01]  /*4e60*/  STG.E.U16 desc[UR38][R12.64+0xf2], R24 ;  /* 0x0000f2180c007986 */ /* 0x0007e2000c101526 */
[----:B------:R-:W-:Y:S05]  /*4e70*/  BRA `(.L_x_158) ;  /* 0x0000001000b87947 */ /* 0x000fea0003800000 */
.L_x_33:
[----:B------:R-:W-:Y:S01]  /*4e80*/  ISETP.GT.AND P2, PT, R4, 0x1, PT ;  /* 0x000000010400780c */ /* 0x000fe20003f44270 */
[----:B------:R-:W-:Y:S01]  /*4e90*/  ULDC.64 UR4, c[0x0][0x5c0] ;  /* 0x0001700000047ab9 */ /* 0x000fe20000000a00 */
[-C--:B------:R-:W-:Y:S01]  /*4ea0*/  FMUL R24, R24, R88.reuse ;  /* 0x0000005818187220 */ /* 0x080fe20000400000 */
[-C--:B------:R-:W-:Y:S01]  /*4eb0*/  FMUL R25, R25, R88.reuse ;  /* 0x0000005819197220 */ /* 0x080fe20000400000 */
[----:B------:R-:W-:Y:S01]  /*4ec0*/  ISETP.GT.AND P1, PT, R3, RZ, P2 ;  /* 0x000000ff0300720c */ /* 0x000fe20001724270 */
[-C--:B------:R-:W-:Y:S01]  /*4ed0*/  FMUL R26, R26, R88.reuse ;  /* 0x000000581a1a7220 */ /* 0x080fe20000400000 */
[----:B------:R-:W-:Y:S01]  /*4ee0*/  LEA R6, P4, R104, UR4, 0x1 ;  /* 0x0000000468067c11 */ /* 0x000fe2000f8808ff */
[----:B------:R-:W-:Y:S01]  /*4ef0*/  FMUL R27, R27, R88 ;  /* 0x000000581b1b7220 */ /* 0x000fe20000400000 */
[----:B------:R-:W-:Y:S01]  /*4f00*/  F2FP.F16.F32.PACK_AB R24, RZ, R24 ;  /* 0x00000018ff18723e */ /* 0x000fe200000000ff */
[-C--:B------:R-:W-:Y:S01]  /*4f10*/  FMUL R28, R28, R88.reuse ;  /* 0x000000581c1c7220 */ /* 0x080fe20000400000 */
[----:B------:R-:W-:Y:S01]  /*4f20*/  LEA.HI.X R7, R104, UR5, R115, 0x1, P4 ;  /* 0x0000000568077c11 */ /* 0x000fe2000a0f0c73 */
[-C--:B------:R-:W-:Y:S01]  /*4f30*/  FMUL R29, R29, R88.reuse ;  /* 0x000000581d1d7220 */ /* 0x080fe20000400000 */
[----:B------:R-:W-:Y:S01]  /*4f40*/  F2FP.F16.F32.PACK_AB R25, RZ, R25 ;  /* 0x00000019ff19723e */ /* 0x000fe200000000ff */
[-C--:B------:R-:W-:Y:S01]  /*4f50*/  FMUL R30, R30, R88.reuse ;  /* 0x000000581e1e7220 */ /* 0x080fe20000400000 */
[----:B------:R-:W-:Y:S01]  /*4f60*/  ISETP.GT.AND P2, PT, R3, 0x8, P2 ;  /* 0x000000080300780c */ /* 0x000fe20001744270 */
[----:B------:R-:W-:Y:S01]  /*4f70*/  @P3 STG.E.U16 desc[UR38][R6.64], R24 ;  /* 0x0000001806003986 */ /* 0x000fe2000c101526 */
[C---:B------:R-:W-:Y:S01]  /*4f80*/  SHF.L.U64.HI R5, R90.reuse, 0x1, R91 ;  /* 0x000000015a057819 */ /* 0x040fe2000001025b */
[----:B------:R-:W-:Y:S01]  /*4f90*/  FMUL R31, R31, R88 ;  /* 0x000000581f1f7220 */ /* 0x000fe20000400000 */
[----:B------:R-:W-:Y:S01]  /*4fa0*/  LEA R8, P3, R90, R6, 0x1 ;  /* 0x000000065a087211 */ /* 0x000fe200078608ff */
[----:B------:R-:W-:Y:S01]  /*4fb0*/  @P1 STG.E.U16 desc[UR38][R6.64+0x2], R25 ;  /* 0x0000021906001986 */ /* 0x000fe2000c101526 */
[----:B------:R-:W-:Y:S01]  /*4fc0*/  ISETP.GT.AND P1, PT, R3, 0x8, P0 ;  /* 0x000000080300780c */ /* 0x000fe20000724270 */
[----:B------:R-:W-:Y:S01]  /*4fd0*/  FMUL R32, R32, R88 ;  /* 0x0000005820207220 */ /* 0x000fe20000400000 */
[----:B------:R-:W-:Y:S01]  /*4fe0*/  F2FP.F16.F32.PACK_AB R26, RZ, R26 ;  /* 0x0000001aff1a723e */ /* 0x000fe200000000ff */
[----:B------:R-:W-:Y:S01]  /*4ff0*/  IMAD.X R9, R5, 0x1, R7, P3 ;  /* 0x0000000105097824 */ /* 0x000fe200018e0607 */
[----:B------:R-:W-:Y:S01]  /*5000*/  F2FP.F16.F32.PACK_AB R27, RZ, R27 ;  /* 0x0000001bff1b723e */ /* 0x000fe200000000ff */
[-C--:B------:R-:W-:Y:S01]  /*5010*/  FMUL R33, R33, R88.reuse ;  /* 0x0000005821217220 */ /* 0x080fe20000400000 */
[----:B------:R-:W-:Y:S01]  /*5020*/  ISETP.GT.AND P0, PT, R4, 0x8, PT ;  /* 0x000000080400780c */ /* 0x000fe20003f04270 */
[----:B------:R-:W-:Y:S01]  /*5030*/  FMUL R34, R34, R88 ;  /* 0x0000005822227220 */ /* 0x000fe20000400000 */
[----:B------:R-:W-:Y:S01]  /*5040*/  F2FP.F16.F32.PACK_AB R28, RZ, R28 ;  /* 0x0000001cff1c723e */ /* 0x000fe200000000ff */
[-C--:B------:R-:W-:Y:S01]  /*5050*/  FMUL R35, R35, R88.reuse ;  /* 0x0000005823237220 */ /* 0x080fe20000400000 */
[C---:B------:R-:W-:Y:S01]  /*5060*/  ISETP.GT.AND P4, PT, R3.reuse, RZ, P0 ;  /* 0x000000ff0300720c */ /* 0x040fe20000784270 */
[-C--:B------:R-:W-:Y:S01]  /*5070*/  FMUL R36, R36, R88.reuse ;  /* 0x0000005824247220 */ /* 0x080fe20000400000 */
[----:B------:R-:W-:Y:S01]  /*5080*/  F2FP.F16.F32.PACK_AB R29, RZ, R29 ;  /* 0x0000001dff1d723e */ /* 0x000fe200000000ff */
[----:B------:R-:W-:Y:S01]  /*5090*/  @P1 STG.E.U16 desc[UR38][R8.64], R26 ;  /* 0x0000001a08001986 */ /* 0x000fe2000c101526 */
[----:B------:R-:W-:Y:S01]  /*50a0*/  ISETP.GT.AND P1, PT, R3, 0x8, P0 ;  /* 0x000000080300780c */ /* 0x000fe20000724270 */
[----:B------:R-:W-:Y:S01]  /*50b0*/  FMUL R37, R37, R88 ;  /* 0x0000005825257220 */ /* 0x000fe20000400000 */
[----:B------:R-:W-:Y:S01]  /*50c0*/  F2FP.F16.F32.PACK_AB R30, RZ, R30 ;  /* 0x0000001eff1e723e */ /* 0x000fe200000000ff */
[----:B------:R-:W-:Y:S01]  /*50d0*/  @P2 STG.E.U16 desc[UR38][R8.64+0x2], R27 ;  /* 0x0000021b08002986 */ /* 0x000fe2000c101526 */
[----:B------:R-:W-:Y:S01]  /*50e0*/  ISETP.GT.AND P2, PT, R4, 0x9, PT ;  /* 0x000000090400780c */ /* 0x000fe20003f44270 */
[-C--:B------:R-:W-:Y:S01]  /*50f0*/  FMUL R38, R38, R88.reuse ;  /* 0x0000005826267220 */ /* 0x080fe20000400000 */
[----:B------:R-:W-:Y:S01]  /*5100*/  F2FP.F16.F32.PACK_AB R31, RZ, R31 ;  /* 0x0000001fff1f723e */ /* 0x000fe200000000ff */
[-C--:B------:R-:W-:Y:S01]  /*5110*/  FMUL R39, R39, R88.reuse ;  /* 0x0000005827277220 */ /* 0x080fe20000400000 */
[C---:B------:R-:W-:Y:S01]  /*5120*/  ISETP.GT.AND P3, PT, R3.reuse, RZ, P2 ;  /* 0x000000ff0300720c */ /* 0x040fe20001764270 */
[----:B------:R-:W-:Y:S01]  /*5130*/  @P4 STG.E.U16 desc[UR38][R6.64+0x10], R28 ;  /* 0x0000101c06004986 */ /* 0x000fe2000c101526 */
[----:B------:R-:W-:Y:S01]  /*5140*/  ISETP.GT.AND P2, PT, R3, 0x8, P2 ;  /* 0x000000080300780c */ /* 0x000fe20001744270 */
[-C--:B------:R-:W-:Y:S01]  /*5150*/  FMUL R40, R40, R88.reuse ;  /* 0x0000005828287220 */ /* 0x080fe20000400000 */
[----:B------:R-:W-:Y:S01]  /*5160*/  ISETP.GT.AND P0, PT, R4, 0x10, PT ;  /* 0x000000100400780c */ /* 0x000fe20003f04270 */
[----:B------:R-:W-:Y:S01]  /*5170*/  FMUL R41, R41, R88 ;  /* 0x0000005829297220 */ /* 0x000fe20000400000 */
[----:B------:R-:W-:Y:S01]  /*5180*/  F2FP.F16.F32.PACK_AB R32, RZ, R32 ;  /* 0x00000020ff20723e */ /* 0x000fe200000000ff */
[-C--:B------:R-:W-:Y:S01]  /*5190*/  FMUL R42, R42, R88.reuse ;  /* 0x000000582a2a7220 */ /* 0x080fe20000400000 */
[----:B------:R-:W-:Y:S01]  /*51a0*/  ISETP.GT.AND P4, PT, R3, RZ, P0 ;  /* 0x000000ff0300720c */ /* 0x000fe20000784270 */
[-C--:B------:R-:W-:Y:S01]  /*51b0*/  FMUL R43, R43, R88.reuse ;  /* 0x000000582b2b7220 */ /* 0x080fe20000400000 */
[----:B------:R-:W-:Y:S01]  /*51c0*/  F2FP.F16.F32.PACK_AB R33, RZ, R33 ;  /* 0x00000021ff21723e */ /* 0x000fe200000000ff */
[----:B------:R-:W-:Y:S01]  /*51d0*/  FMUL R44, R44, R88 ;  /* 0x000000582c2c7220 */ /* 0x000fe20000400000 */
[----:B------:R-:W-:Y:S01]  /*51e0*/  F2FP.F16.F32.PACK_AB R34, RZ, R34 ;  /* 0x00000022ff22723e */ /* 0x000fe200000000ff */
[----:B------:R-:W-:Y:S01]  /*51f0*/  @P3 STG.E.U16 desc[UR38][R6.64+0x12], R29 ;  /* 0x0000121d06003986 */ /* 0x000fe2000c101526 */
[----:B------:R-:W-:Y:S01]  /*5200*/  ISETP.GT.AND P3, PT, R4, 0x11, PT ;  /* 0x000000110400780c */ /* 0x000fe20003f64270 */
[-C--:B------:R-:W-:Y:S01]  /*5210*/  FMUL R45, R45, R88.reuse ;  /* 0x000000582d2d7220 */ /* 0x080fe20000400000 */
[----:B------:R-:W-:Y:S01]  /*5220*/  F2FP.F16.F32.PACK_AB R35, RZ, R35 ;  /* 0x00000023ff23723e */ /* 0x000fe200000000ff */
[----:B------:R-:W-:Y:S01]  /*5230*/  @P1 STG.E.U16 desc[UR38][R8.64+0x10], R30 ;  /* 0x0000101e08001986 */ /* 0x000fe2000c101526 */
[C---:B------:R-:W-:Y:S01]  /*5240*/  ISETP.GT.AND P1, PT, R3.reuse, 0x8, P0 ;  /* 0x000000080300780c */ /* 0x040fe20000724270 */
[-C--:B------:R-:W-:Y:S01]  /*5250*/  FMUL R46, R46, R88.reuse ;  /* 0x000000582e2e7220 */ /* 0x080fe20000400000 */
[----:B------:R-:W-:Y:S01]  /*5260*/  ISETP.GT.AND P0, PT, R4, 0x18, PT ;  /* 0x000000180400780c */ /* 0x000fe20003f04270 */
[----:B------:R-:W-:Y:S01]  /*5270*/  @P2 STG.E.U16 desc[UR38][R8.64+0x12], R31 ;  /* 0x0000121f08002986 */ /* 0x000fe2000c101526 */
[----:B------:R-:W-:Y:S01]  /*5280*/  ISETP.GT.AND P2, PT, R3, RZ, P3 ;  /* 0x000000ff0300720c */ /* 0x000fe20001f44270 */
[-C--:B------:R-:W-:Y:S01]  /*5290*/  FMUL R47, R47, R88.reuse ;  /* 0x000000582f2f7220 */ /* 0x080fe20000400000 */
[C---:B------:R-:W-:Y:S01]  /*52a0*/  ISETP.GT.AND P3, PT, R3.reuse, 0x8, P3 ;  /* 0x000000080300780c */ /* 0x040fe20001f64270 */
[----:B------:R-:W-:Y:S01]  /*52b0*/  @P4 STG.E.U16 desc[UR38][R6.64+0x20], R32 ;  /* 0x0000202006004986 */ /* 0x000fe2000c101526 */
[----:B------:R-:W-:Y:S01]  /*52c0*/  ISETP.GT.AND P4, PT, R3, RZ, P0 ;  /* 0x000000ff0300720c */ /* 0x000fe20000784270 */
[----:B------:R-:W-:Y:S01]  /*52d0*/  FMUL R48, R48, R88 ;  /* 0x0000005830307220 */ /* 0x000fe20000400000 */
[----:B------:R-:W-:Y:S01]  /*52e0*/  F2FP.F16.F32.PACK_AB R36, RZ, R36 ;  /* 0x00000024ff24723e */ /* 0x000fe200000000ff */
[-C--:B------:R-:W-:Y:S01]  /*52f0*/  FMUL R49, R49, R88.reuse ;  /* 0x0000005831317220 */ /* 0x080fe20000400000 */
[----:B------:R-:W-:Y:S01]  /*5300*/  F2FP.F16.F32.PACK_AB R37, RZ, R37 ;  /* 0x00000025ff25723e */ /* 0x000fe200000000ff */
[----:B------:R-:W-:Y:S01]  /*5310*/  FMUL R50, R50, R88 ;  /* 0x0000005832327220 */ /* 0x000fe20000400000 */
[----:B------:R-:W-:Y:S01]  /*5320*/  F2FP.F16.F32.PACK_AB R38, RZ, R38 ;  /* 0x00000026ff26723e */ /* 0x000fe200000000ff */
[----:B------:R-:W-:Y:S01]  /*5330*/  FMUL R51, R51, R88 ;  /* 0x0000005833337220 */ /* 0x000fe20000400000 */
[----:B------:R-:W-:Y:S01]  /*5340*/  F2FP.F16.F32.PACK_AB R39, RZ, R39 ;  /* 0x00000027ff27723e */ /* 0x000fe200000000ff */
[----:B------:R-:W-:Y:S01]  /*5350*/  @P2 STG.E.U16 desc[UR38][R6.64+0x22], R33 ;  /* 0x0000222106002986 */ /* 0x000fe2000c101526 */
[----:B------:R-:W-:Y:S01]  /*5360*/  F2FP.F16.F32.PACK_AB R40, RZ, R40 ;  /* 0x00000028ff28723e */ /* 0x000fe200000000ff */
[-C--:B------:R-:W-:Y:S01]  /*5370*/  FMUL R52, R52, R88.reuse ;  /* 0x0000005834347220 */ /* 0x080fe20000400000 */
[----:B------:R-:W-:Y:S01]  /*5380*/  F2FP.F16.F32.PACK_AB R41, RZ, R41 ;  /* 0x00000029ff29723e */ /* 0x000fe200000000ff */
[----:B------:R-:W-:Y:S01]  /*5390*/  @P1 STG.E.U16 desc[UR38][R8.64+0x20], R34 ;  /* 0x0000202208001986 */ /* 0x000fe2000c101526 */
[----:B------:R-:W-:Y:S01]  /*53a0*/  ISETP.GT.AND P1, PT, R3, 0x8, P0 ;  /* 0x000000080300780c */ /* 0x000fe20000724270 */
[-C--:B------:R-:W-:Y:S01]  /*53b0*/  FMUL R53, R53, R88.reuse ;  /* 0x0000005835357220 */ /* 0x080fe20000400000 */
[C---:B------:R-:W-:Y:S01]  /*53c0*/  ISETP.GT.AND P0, PT, R4.reuse, 0x20, PT ;  /* 0x000000200400780c */ /* 0x040fe20003f04270 */
[----:B------:R-:W-:Y:S01]  /*53d0*/  @P3 STG.E.U16 desc[UR38][R8.64+0x22], R35 ;  /* 0x0000222308003986 */ /* 0x000fe2000c101526 */
[----:B------:R-:W-:Y:S01]  /*53e0*/  ISETP.GT.AND P3, PT, R4, 0x19, PT ;  /* 0x000000190400780c */ /* 0x000fe20003f64270 */
[----:B------:R-:W-:Y:S01]  /*53f0*/  FMUL R54, R54, R88 ;  /* 0x0000005836367220 */ /* 0x000fe20000400000 */
[----:B------:R-:W-:Y:S01]  /*5400*/  F2FP.F16.F32.PACK_AB R42, RZ, R42 ;  /* 0x0000002aff2a723e */ /* 0x000fe200000000ff */
[----:B------:R-:W-:Y:S01]  /*5410*/  @P4 STG.E.U16 desc[UR38][R6.64+0x30], R36 ;  /* 0x0000302406004986 */ /* 0x000fe2000c101526 */
[----:B------:R-:W-:Y:S01]  /*5420*/  ISETP.GT.AND P2, PT, R3, RZ, P3 ;  /* 0x000000ff0300720c */ /* 0x000fe20001f44270 */
[-C--:B------:R-:W-:Y:S01]  /*5430*/  FMUL R55, R55, R88.reuse ;  /* 0x0000005837377220 */ /* 0x080fe20000400000 */
[C---:B------:R-:W-:Y:S01]  /*5440*/  ISETP.GT.AND P3, PT, R3.reuse, 0x8, P3 ;  /* 0x000000080300780c */ /* 0x040fe20001f64270 */
[-C--:B------:R-:W-:Y:S01]  /*5450*/  FMUL R56, R56, R88.reuse ;  /* 0x0000005838387220 */ /* 0x080fe20000400000 */
[----:B------:R-:W-:Y:S01]  /*5460*/  ISETP.GT.AND P4, PT, R3, RZ, P0 ;  /* 0x000000ff0300720c */ /* 0x000fe20000784270 */
[-C--:B------:R-:W-:Y:S01]  /*5470*/  FMUL R57, R57, R88.reuse ;  /* 0x0000005839397220 */ /* 0x080fe20000400000 */
[----:B------:R-:W-:Y:S01]  /*5480*/  F2FP.F16.F32.PACK_AB R43, RZ, R43 ;  /* 0x0000002bff2b723e */ /* 0x000fe200000000ff */
[----:B------:R-:W-:Y:S01]  /*5490*/  FMUL R58, R58, R88 ;  /* 0x000000583a3a7220 */ /* 0x000fe20000400000 */
[----:B------:R-:W-:Y:S01]  /*54a0*/  F2FP.F16.F32.PACK_AB R44, RZ, R44 ;  /* 0x0000002cff2c723e */ /* 0x000fe200000000ff */
[-C--:B------:R-:W-:Y:S01]  /*54b0*/  FMUL R59, R59, R88.reuse ;  /* 0x000000583b3b7220 */ /* 0x080fe20000400000 */
[----:B------:R-:W-:Y:S01]  /*54c0*/  F2FP.F16.F32.PACK_AB R45, RZ, R45 ;  /* 0x0000002dff2d723e */ /* 0x000fe200000000ff */
[----:B------:R-:W-:Y:S01]  /*54d0*/  FMUL R60, R60, R88 ;  /* 0x000000583c3c7220 */ /* 0x000fe20000400000 */
[----:B------:R-:W-:Y:S01]  /*54e0*/  F2FP.F16.F32.PACK_AB R46, RZ, R46 ;  /* 0x0000002eff2e723e */ /* 0x000fe200000000ff */
[----:B------:R-:W-:Y:S01]  /*54f0*/  @P2 STG.E.U16 desc[UR38][R6.64+0x32], R37 ;  /* 0x0000322506002986 */ /* 0x000fe2000c101526 */
[----:B------:R-:W-:Y:S01]  /*5500*/  F2FP.F16.F32.PACK_AB R47, RZ, R47 ;  /* 0x0000002fff2f723e */ /* 0x000fe200000000ff */
[----:B------:R-:W-:Y:S01]  /*5510*/  FMUL R61, R61, R88 ;  /* 0x000000583d3d7220 */ /* 0x000fe20000400000 */
[----:B------:R-:W-:Y:S01]  /*5520*/  F2FP.F16.F32.PACK_AB R48, RZ, R48 ;  /* 0x00000030ff30723e */ /* 0x000fe200000000ff */
[----:B------:R-:W-:Y:S01]  /*5530*/  @P1 STG.E.U16 desc[UR38][R8.64+0x30], R38 ;  /* 0x0000302608001986 */ /* 0x000fe2000c101526 */
[----:B------:R-:W-:Y:S01]  /*5540*/  ISETP.GT.AND P1, PT, R3, 0x8, P0 ;  /* 0x000000080300780c */ /* 0x000fe20000724270 */
[-C--:B------:R-:W-:Y:S01]  /*5550*/  FMUL R62, R62, R88.reuse ;  /* 0x000000583e3e7220 */ /* 0x080fe20000400000 */
[C---:B------:R-:W-:Y:S01]  /*5560*/  ISETP.GT.AND P0, PT, R4.reuse, 0x28, PT ;  /* 0x000000280400780c */ /* 0x040fe20003f04270 */
[----:B------:R-:W-:Y:S01]  /*5570*/  @P3 STG.E.U16 desc[UR38][R8.64+0x32], R39 ;  /* 0x0000322708003986 */ /* 0x000fe2000c101526 */
[----:B------:R-:W-:Y:S01]  /*5580*/  ISETP.GT.AND P3, PT, R4, 0x21, PT ;  /* 0x000000210400780c */ /* 0x000fe20003f64270 */
[-C--:B------:R-:W-:Y:S01]  /*5590*/  FMUL R63, R63, R88.reuse ;  /* 0x000000583f3f7220 */ /* 0x080fe20000400000 */
[----:B------:R-:W-:Y:S01]  /*55a0*/  F2FP.F16.F32.PACK_AB R49, RZ, R49 ;  /* 0x00000031ff31723e */ /* 0x000fe200000000ff */
[----:B------:R-:W-:Y:S01]  /*55b0*/  @P4 STG.E.U16 desc[UR38][R6.64+0x40], R40 ;  /* 0x0000402806004986 */ /* 0x000fe2000c101526 */
[C---:B------:R-:W-:Y:S01]  /*55c0*/  ISETP.GT.AND P2, PT, R3.reuse, RZ, P3 ;  /* 0x000000ff0300720c */ /* 0x040fe20001f44270 */
[-C--:B------:R-:W-:Y:S01]  /*55d0*/  FMUL R64, R64, R88.reuse ;  /* 0x0000005840407220 */ /* 0x080fe20000400000 */
[----:B------:R-:W-:Y:S01]  /*55e0*/  ISETP.GT.AND P3, PT, R3, 0x8, P3 ;  /* 0x000000080300780c */ /* 0x000fe20001f64270 */
[-C--:B------:R-:W-:Y:S01]  /*55f0*/  FMUL R65, R65, R88.reuse ;  /* 0x0000005841417220 */ /* 0x080fe20000400000 */
        /* <DEDUP_REMOVED lines=62> */
[----:B------:R-:W-:-:S02]  /*59e0*/  F2FP.F16.F32.PACK_AB R68, RZ, R68 ;  /* 0x00000044ff44723e */ /* 0x000fc400000000ff */
[----:B------:R-:W-:Y:S01]  /*59f0*/  F2FP.F16.F32.PACK_AB R69, RZ, R69 ;  /* 0x00000045ff45723e */ /* 0x000fe200000000ff */
[----:B------:R-:W-:Y:S01]  /*5a00*/  @P1 STG.E.U16 desc[UR38][R8.64+0x60], R50 ;  /* 0x0000603208001986 */ /* 0x000fe2000c101526 */
[C---:B------:R-:W-:Y:S02]  /*5a10*/  ISETP.GT.AND P1, PT, R3.reuse, 0x8, P0 ;  /* 0x000000080300780c */ /* 0x040fe40000724270 */
[C---:B------:R-:W-:Y:S01]  /*5a20*/  ISETP.GT.AND P0, PT, R4.reuse, 0x40, PT ;  /* 0x000000400400780c */ /* 0x040fe20003f04270 */
[----:B------:R-:W-:Y:S01]  /*5a30*/  @P3 STG.E.U16 desc[UR38][R8.64+0x62], R51 ;  /* 0x0000623308003986 */ /* 0x000fe2000c101526 */
[----:B------:R-:W-:Y:S02]  /*5a40*/  ISETP.GT.AND P3, PT, R4, 0x39, PT ;  /* 0x000000390400780c */ /* 0x000fe40003f64270 */
[----:B------:R-:W-:Y:S01]  /*5a50*/  F2FP.F16.F32.PACK_AB R70, RZ, R70 ;  /* 0x00000046ff46723e */ /* 0x000fe200000000ff */
[----:B------:R-:W-:Y:S01]  /*5a60*/  @P4 STG.E.U16 desc[UR38][R6.64+0x70], R52 ;  /* 0x0000703406004986 */ /* 0x000fe2000c101526 */
[----:B------:R-:W-:-:S02]  /*5a70*/  ISETP.GT.AND P2, PT, R3, RZ, P3 ;  /* 0x000000ff0300720c */ /* 0x000fc40001f44270 */
[C---:B------:R-:W-:Y:S02]  /*5a80*/  ISETP.GT.AND P3, PT, R3.reuse, 0x8, P3 ;  /* 0x000000080300780c */ /* 0x040fe40001f64270 */
[----:B------:R-:W-:Y:S02]  /*5a90*/  ISETP.GT.AND P4, PT, R3, RZ, P0 ;  /* 0x000000ff0300720c */ /* 0x000fe40000784270 */
[----:B------:R-:W-:Y:S02]  /*5aa0*/  F2FP.F16.F32.PACK_AB R71, RZ, R71 ;  /* 0x00000047ff47723e */ /* 0x000fe400000000ff */
[----:B------:R-:W-:Y:S02]  /*5ab0*/  F2FP.F16.F32.PACK_AB R72, RZ, R72 ;  /* 0x00000048ff48723e */ /* 0x000fe400000000ff */
[----:B------:R-:W-:Y:S02]  /*5ac0*/  F2FP.F16.F32.PACK_AB R73, RZ, R73 ;  /* 0x00000049ff49723e */ /* 0x000fe400000000ff */
        /* <DEDUP_REMOVED lines=33> */
[----:B------:R-:W-:-:S03]  /*5ce0*/  F2FP.F16.F32.PACK_AB R87, RZ, R87 ;  /* 0x00000057ff57723e */ /* 0x000fc600000000ff */
[----:B------:R-:W-:Y:S04]  /*5cf0*/  @P2 STG.E.U16 desc[UR38][R6.64+0x92], R61 ;  /* 0x0000923d06002986 */ /* 0x000fe8000c101526 */
[----:B------:R-:W-:Y:S01]  /*5d00*/  @P1 STG.E.U16 desc[UR38][R8.64+0x90], R62 ;  /* 0x0000903e08001986 */ /* 0x000fe2000c101526 */
[----:B------:R-:W-:Y:S02]  /*5d10*/  ISETP.GT.AND P1, PT, R3, 0x8, P0 ;  /* 0x000000080300780c */ /* 0x000fe40000724270 */
[C---:B------:R-:W-:Y:S01]  /*5d20*/  ISETP.GT.AND P0, PT, R4.reuse, 0x58, PT ;  /* 0x000000580400780c */ /* 0x040fe20003f04270 */
[----:B------:R-:W-:Y:S01]  /*5d30*/  @P3 STG.E.U16 desc[UR38][R8.64+0x92], R63 ;  /* 0x0000923f08003986 */ /* 0x000fe2000c101526 */
[----:B------:R-:W-:-:S03]  /*5d40*/  ISETP.GT.AND P3, PT, R4, 0x51, PT ;  /* 0x000000510400780c */ /* 0x000fc60003f64270 */
[----:B------:R-:W-:Y:S01]  /*5d50*/  @P4 STG.E.U16 desc[UR38][R6.64+0xa0], R64 ;  /* 0x0000a04006004986 */ /* 0x000fe2000c101526 */
[C---:B------:R-:W-:Y:S02]  /*5d60*/  ISETP.GT.AND P2, PT, R3.reuse, RZ, P3 ;  /* 0x000000ff0300720c */ /* 0x040fe40001f44270 */
[C---:B------:R-:W-:Y:S02]  /*5d70*/  ISETP.GT.AND P3, PT, R3.reuse, 0x8, P3 ;  /* 0x000000080300780c */ /* 0x040fe40001f64270 */
[----:B------:R-:W-:-:S09]  /*5d80*/  ISETP.GT.AND P4, PT, R3, RZ, P0 ;  /* 0x000000ff0300720c */ /* 0x000fd20000784270 */
        /* <DEDUP_REMOVED lines=9> */
[C---:B------:R-:W-:Y:S02]  /*5e20*/  ISETP.GT.AND P3, PT, R3.reuse, RZ, P0 ;  /* 0x000000ff0300720c */ /* 0x040fe40000764270 */
[----:B------:R-:W-:-:S07]  /*5e30*/  ISETP.GT.AND P0, PT, R3, 0x8, P0 ;  /* 0x000000080300780c */ /* 0x000fce0000704270 */
[----:B------:R-:W-:Y:S04]  /*5e40*/  @P2 STG.E.U16 desc[UR38][R6.64+0xb2], R69 ;  /* 0x0000b24506002986 */ /* 0x000fe8000c101526 */
[----:B------:R-:W-:Y:S01]  /*5e50*/  @P1 STG.E.U16 desc[UR38][R8.64+0xb0], R70 ;  /* 0x0000b04608001986 */ /* 0x000fe2000c101526 */
[----:B------:R-:W-:-:S03]  /*5e60*/  ISETP.GT.AND P1, PT, R4, 0x68, PT ;  /* 0x000000680400780c */ /* 0x000fc60003f24270 */
        /* <DEDUP_REMOVED lines=11> */
[C---:B------:R-:W-:Y:S02]  /*5f20*/  ISETP.GT.AND P2, PT, R3.reuse, RZ, P0 ;  /* 0x000000ff0300720c */ /* 0x040fe40000744270 */
[----:B------:R-:W-:Y:S01]  /*5f30*/  ISETP.GT.AND P0, PT, R3, 0x8, P0 ;  /* 0x000000080300780c */ /* 0x000fe20000704270 */
[----:B------:R-:W-:Y:S01]  /*5f40*/  @P3 STG.E.U16 desc[UR38][R6.64+0xd0], R76 ;  /* 0x0000d04c06003986 */ /* 0x000fe2000c101526 */
[----:B------:R-:W-:-:S04]  /*5f50*/  ISETP.GT.AND P3, PT, R4, 0x70, PT ;  /* 0x000000700400780c */ /* 0x000fc80003f64270 */
[C---:B------:R-:W-:Y:S02]  /*5f60*/  ISETP.GT.AND P4, PT, R3.reuse, RZ, P3 ;  /* 0x000000ff0300720c */ /* 0x040fe40001f84270 */
[----:B------:R-:W-:-:S03]  /*5f70*/  ISETP.GT.AND P3, PT, R3, 0x8, P3 ;  /* 0x000000080300780c */ /* 0x000fc60001f64270 */
[----:B------:R-:W-:Y:S01]  /*5f80*/  @P2 STG.E.U16 desc[UR38][R6.64+0xd2], R77 ;  /* 0x0000d24d06002986 */ /* 0x000fe2000c101526 */
[----:B------:R-:W-:-:S03]  /*5f90*/  ISETP.GT.AND P2, PT, R4, 0x79, PT ;  /* 0x000000790400780c */ /* 0x000fc60003f44270 */
[----:B------:R-:W-:Y:S01]  /*5fa0*/  @P1 STG.E.U16 desc[UR38][R8.64+0xd0], R78 ;  /* 0x0000d04e08001986 */ /* 0x000fe2000c101526 */
[----:B------:R-:W-:-:S03]  /*5fb0*/  ISETP.GT.AND P1, PT, R4, 0x78, PT ;  /* 0x000000780400780c */ /* 0x000fc60003f24270 */
[----:B------:R-:W-:Y:S01]  /*5fc0*/  @P0 STG.E.U16 desc[UR38][R8.64+0xd2], R79 ;  /* 0x0000d24f08000986 */ /* 0x000fe2000c101526 */
[----:B------:R-:W-:-:S03]  /*5fd0*/  ISETP.GT.AND P0, PT, R4, 0x71, PT ;  /* 0x000000710400780c */ /* 0x000fc60003f04270 */
[----:B------:R-:W-:Y:S01]  /*5fe0*/  @P4 STG.E.U16 desc[UR38][R6.64+0xe0], R80 ;  /* 0x0000e05006004986 */ /* 0x000fe2000c101526 */
[C---:B------:R-:W-:Y:S02]  /*5ff0*/  ISETP.GT.AND P4, PT, R3.reuse, RZ, P0 ;  /* 0x000000ff0300720c */ /* 0x040fe40000784270 */
[----:B------:R-:W-:-:S11]  /*6000*/  ISETP.GT.AND P0, PT, R3, 0x8, P0 ;  /* 0x000000080300780c */ /* 0x000fd60000704270 */
[----:B------:R-:W-:Y:S02]  /*6010*/  @P4 IMAD.MOV.U32 R4, RZ, RZ, R6 ;  /* 0x000000ffff044224 */ /* 0x000fe400078e0006 */
[----:B------:R-:W-:-:S05]  /*6020*/  @P4 IMAD.MOV.U32 R5, RZ, RZ, R7 ;  /* 0x000000ffff054224 */ /* 0x000fca00078e0007 */
[----:B------:R0:W-:Y:S01]  /*6030*/  @P4 STG.E.U16 desc[UR38][R4.64+0xe2], R81 ;  /* 0x0000e25104004986 */ /* 0x0001e2000c101526 */
[C---:B------:R-:W-:Y:S02]  /*6040*/  ISETP.GT.AND P4, PT, R3.reuse, RZ, P2 ;  /* 0x000000ff0300720c */ /* 0x040fe40001784270 */
[----:B------:R-:W-:Y:S01]  /*6050*/  ISETP.GT.AND P2, PT, R3, 0x8, P2 ;  /* 0x000000080300780c */ /* 0x000fe20001744270 */
[----:B0-----:R-:W-:Y:S02]  /*6060*/  @P3 IMAD.MOV.U32 R4, RZ, RZ, R8 ;  /* 0x000000ffff043224 */ /* 0x001fe400078e0008 */
[----:B------:R-:W-:-:S05]  /*6070*/  @P3 IMAD.MOV.U32 R5, RZ, RZ, R9 ;  /* 0x000000ffff053224 */ /* 0x000fca00078e0009 */
[----:B------:R0:W-:Y:S01]  /*6080*/  @P3 STG.E.U16 desc[UR38][R4.64+0xe0], R82 ;  /* 0x0000e05204003986 */ /* 0x0001e2000c101526 */
[C---:B------:R-:W-:Y:S02]  /*6090*/  ISETP.GT.AND P3, PT, R3.reuse, RZ, P1 ;  /* 0x000000ff0300720c */ /* 0x040fe40000f64270 */
[----:B------:R-:W-:Y:S01]  /*60a0*/  ISETP.GT.AND P1, PT, R3, 0x8, P1 ;  /* 0x000000080300780c */ /* 0x000fe20000f24270 */
[----:B0-----:R-:W-:Y:S02]  /*60b0*/  @P0 IMAD.MOV.U32 R4, RZ, RZ, R8 ;  /* 0x000000ffff040224 */ /* 0x001fe400078e0008 */
[----:B------:R-:W-:-:S05]  /*60c0*/  @P0 IMAD.MOV.U32 R5, RZ, RZ, R9 ;  /* 0x000000ffff050224 */ /* 0x000fca00078e0009 */
[----:B------:R0:W-:Y:S03]  /*60d0*/  @P0 STG.E.U16 desc[UR38][R4.64+0xe2], R83 ;  /* 0x0000e25304000986 */ /* 0x0001e6000c101526 */
[----:B0-----:R-:W-:Y:S02]  /*60e0*/  @P3 IMAD.MOV.U32 R4, RZ, RZ, R6 ;  /* 0x000000ffff043224 */ /* 0x001fe400078e0006 */
[----:B------:R-:W-:-:S05]  /*60f0*/  @P3 IMAD.MOV.U32 R5, RZ, RZ, R7 ;  /* 0x000000ffff053224 */ /* 0x000fca00078e0007 */
[----:B------:R0:W-:Y:S04]  /*6100*/  @P3 STG.E.U16 desc[UR38][R4.64+0xf0], R84 ;  /* 0x0000f05404003986 */ /* 0x0001e8000c101526 */
[----:B------:R4:W-:Y:S01]  /*6110*/  @P4 STG.E.U16 desc[UR38][R6.64+0xf2], R85 ;  /* 0x0000f25506004986 */ /* 0x0009e2000c101526 */
[----:B0-----:R-:W-:Y:S02]  /*6120*/  @P1 IMAD.MOV.U32 R4, RZ, RZ, R8 ;  /* 0x000000ffff041224 */ /* 0x001fe400078e0008 */
[----:B------:R-:W-:-:S05]  /*6130*/  @P1 IMAD.MOV.U32 R5, RZ, RZ, R9 ;  /* 0x000000ffff051224 */ /* 0x000fca00078e0009 */
[----:B------:R4:W-:Y:S04]  /*6140*/  @P1 STG.E.U16 desc[UR38][R4.64+0xf0], R86 ;  /* 0x0000f05604001986 */ /* 0x0009e8000c101526 */
[----:B------:R4:W-:Y:S02]  /*6150*/  @P2 STG.E.U16 desc[UR38][R8.64+0xf2], R87 ;  /* 0x0000f25708002986 */ /* 0x0009e4000c101526 */
.L_x_158:
[----:B------:R-:W-:Y:S05]  /*6160*/  BSYNC B0 ;  /* 0x0000000000007941 */ /* 0x000fea0003800000 */
.L_x_32:
[----:B------:R-:W-:Y:S01]  /*6170*/  IADD3 R16, P0, R16, UR36, RZ ;  /* 0x0000002410107c10 */ /* 0x000fe2000ff1e0ff */
[----:B------:R-:W-:Y:S01]  /*6180*/  ULDC.64 UR4, c[0x0][0x650] ;  /* 0x0001940000047ab9 */ /* 0x000fe20000000a00 */
[----:B------:R-:W-:Y:S01]  /*6190*/  PRMT R3, RZ, 0x7610, R3 ;  /* 0x00007610ff037816 */ /* 0x000fe20000000003 */
[----:B------:R-:W-:Y:S01]  /*61a0*/  IMAD.MOV.U32 R100, RZ, RZ, -0x1 ;  /* 0xffffffffff647424 */ /* 0x000fe200078e00ff */
[----:B------:R-:W-:Y:S01]  /*61b0*/  IADD3.X R17, R17, UR42, RZ, P0, !PT ;  /* 0x0000002a11117c10 */ /* 0x000fe200087fe4ff */
[----:B------:R-:W-:Y:S01]  /*61c0*/  IMAD.MOV.U32 R99, RZ, RZ, -0x1 ;  /* 0xffffffffff637424 */ /* 0x000fe200078e00ff */
[----:B------:R-:W-:-:S04]  /*61d0*/  ISETP.GE.U32.AND P0, PT, R16, UR4, PT ;  /* 0x0000000410007c0c */ /* 0x000fc8000bf06070 */
[----:B------:R-:W-:-:S13]  /*61e0*/  ISETP.GE.U32.AND.EX P0, PT, R17, UR5, PT, P0 ;  /* 0x0000000511007c0c */ /* 0x000fda000bf06100 */
[----:B------:R-:W-:Y:S05]  /*61f0*/  @P0 BRA `(.L_x_159) ;  /* 0x00000004004c0947 */ /* 0x000fea0003800000 */
[----:B------:R-:W0:Y:S01]  /*6200*/  LDC.64 R10, c[0x0][0x628] ;  /* 0x00018a00ff0a7b82 */ /* 0x000e220000000a00 */
[----:B---3--:R-:W3:Y:S01]  /*6210*/  S2R R12, SR_CTAID.X ;  /* 0x00000000000c7919 */ /* 0x008ee20000002500 */
[----:B-12-4-:R-:W-:Y:S02]  /*6220*/  IMAD.MOV.U32 R8, RZ, RZ, R16 ;  /* 0x000000ffff087224 */ /* 0x016fe400078e0010 */
[----:B------:R-:W-:Y:S01]  /*6230*/  IMAD.MOV.U32 R9, RZ, RZ, R17 ;  /* 0x000000ffff097224 */ /* 0x000fe200078e0011 */
[----:B------:R-:W1:Y:S03]  /*6240*/  S2R R20, SR_CTAID.Y ;  /* 0x0000000000147919 */ /* 0x000e660000002600 */
[----:B------:R-:W2:Y:S08]  /*6250*/  LDC R0, c[0x0][0x630] ;  /* 0x00018c00ff007b82 */ /* 0x000eb00000000800 */
[----:B------:R-:W4:Y:S01]  /*6260*/  LDC.64 R14, c[0x0][0x620] ;  /* 0x00018800ff0e7b82 */ /* 0x000f220000000a00 */
[----:B0-----:R-:W-:-:S04]  /*6270*/  ISETP.NE.U32.AND P0, PT, R10, RZ, PT ;  /* 0x000000ff0a00720c */ /* 0x001fc80003f05070 */
[----:B------:R-:W-:-:S13]  /*6280*/  ISETP.NE.AND.EX P0, PT, R11, RZ, PT, P0 ;  /* 0x000000ff0b00720c */ /* 0x000fda0003f05300 */
[----:B-1234-:R-:W-:Y:S05]  /*6290*/  @!P0 BRA `(.L_x_160) ;  /* 0x0000000000288947 */ /* 0x01efea0003800000 */
        /* <DEDUP_REMOVED lines=10> */
.L_x_160:
[-CC-:B------:R-:W-:Y:S01]  /*6340*/  SHF.R.U64 R99, R8, R0.reuse, R9.reuse ;  /* 0x0000000008637219 */ /* 0x180fe20000001209 */
[----:B------:R-:W0:Y:S01]  /*6350*/  LDC.64 R26, c[0x0][0x640] ;  /* 0x00019000ff1a7b82 */ /* 0x000e220000000a00 */
[----:B------:R-:W-:Y:S01]  /*6360*/  SHF.R.U32.HI R0, RZ, R0, R9 ;  /* 0x00000000ff007219 */ /* 0x000fe20000011609 */
[----:B------:R-:W-:Y:S01]  /*6370*/  ULDC UR4, c[0x0][0x150] ;  /* 0x0000540000047ab9 */ /* 0x000fe20000000800 */
[----:B------:R-:W-:Y:S02]  /*6380*/  IADD3 R3, P0, RZ, -R99, RZ ;  /* 0x80000063ff037210 */ /* 0x000fe40007f1e0ff */
[----:B------:R-:W-:-:S03]  /*6390*/  I2FP.F32.U32 R7, R12 ;  /* 0x0000000c00077245 */ /* 0x000fc60000201000 */
[----:B------:R-:W1:Y:S01]  /*63a0*/  LDC R6, c[0x0][0x618] ;  /* 0x00018600ff067b82 */ /* 0x000e620000000800 */
[----:B------:R-:W-:Y:S02]  /*63b0*/  IMAD.X R5, RZ, RZ, ~R0, P0 ;  /* 0x000000ffff057224 */ /* 0x000fe400000e0e00 */
[----:B------:R-:W-:Y:S01]  /*63c0*/  FMUL R7, R7, UR4 ;  /* 0x0000000407077c20 */ /* 0x000fe20008400000 */
[----:B------:R-:W-:Y:S01]  /*63d0*/  ULDC UR4, c[0x0][0x154] ;  /* 0x0000550000047ab9 */ /* 0x000fe20000000800 */
[-C--:B------:R-:W-:Y:S02]  /*63e0*/  IMAD R0, R5, R14.reuse, RZ ;  /* 0x0000000e05007224 */ /* 0x080fe400078e02ff */
[C---:B------:R-:W-:Y:S01]  /*63f0*/  IMAD.WIDE.U32 R4, R3.reuse, R14, R16 ;  /* 0x0000000e03047225 */ /* 0x040fe200078e0010 */
[----:B------:R-:W2:Y:S01]  /*6400*/  LDC R11, c[0x0][0x608] ;  /* 0x00018200ff0b7b82 */ /* 0x000ea20000000800 */
[----:B------:R-:W3:Y:S02]  /*6410*/  F2I.U32.TRUNC.NTZ R7, R7 ;  /* 0x0000000700077305 */ /* 0x000ee4000020f000 */
[----:B------:R-:W-:-:S04]  /*6420*/  IMAD R3, R3, R15, R0 ;  /* 0x0000000f03037224 */ /* 0x000fc800078e0200 */
[----:B------:R-:W-:Y:S01]  /*6430*/  IMAD.IADD R3, R5, 0x1, R3 ;  /* 0x0000000105037824 */ /* 0x000fe200078e0203 */
[----:B------:R-:W4:Y:S01]  /*6440*/  LDC R8, c[0x0][0x658] ;  /* 0x00019600ff087b82 */ /* 0x000f220000000800 */
[----:B------:R-:W-:Y:S02]  /*6450*/  I2FP.F32.U32 R5, R20 ;  /* 0x0000001400057245 */ /* 0x000fe40000201000 */
[----:B0-----:R-:W-:-:S04]  /*6460*/  ISETP.NE.U32.AND P0, PT, R26, RZ, PT ;  /* 0x000000ff1a00720c */ /* 0x001fc80003f05070 */
[----:B------:R-:W-:Y:S01]  /*6470*/  ISETP.NE.AND.EX P0, PT, R27, RZ, PT, P0 ;  /* 0x000000ff1b00720c */ /* 0x000fe20003f05300 */
[----:B------:R-:W0:Y:S01]  /*6480*/  LDC R9, c[0x0][0x144] ;  /* 0x00005100ff097b82 */ /* 0x000e220000000800 */
[-C--:B-1----:R-:W-:Y:S01]  /*6490*/  SHF.R.U64 R13, R4, R6.reuse, R3 ;  /* 0x00000006040d7219 */ /* 0x082fe20000001203 */
[----:B---3--:R-:W-:Y:S01]  /*64a0*/  IMAD.MOV R7, RZ, RZ, -R7 ;  /* 0x000000ffff077224 */ /* 0x008fe200078e0a07 */
[----:B------:R-:W-:Y:S01]  /*64b0*/  SHF.R.U32.HI R0, RZ, R6, R3 ;  /* 0x00000006ff007219 */ /* 0x000fe20000011603 */
[----:B------:R-:W-:-:S04]  /*64c0*/  FMUL R6, R5, UR4 ;  /* 0x0000000405067c20 */ /* 0x000fc80008400000 */
[----:B------:R-:W1:Y:S01]  /*64d0*/  LDC R21, c[0x0][0x148] ;  /* 0x00005200ff157b82 */ /* 0x000e620000000800 */
[----:B------:R3:W0:Y:S01]  /*64e0*/  F2I.U32.TRUNC.NTZ R14, R6 ;  /* 0x00000006000e7305 */ /* 0x000622000020f000 */
[-CC-:B--2---:R-:W-:Y:S02]  /*64f0*/  SHF.R.U64 R10, R13, R11.reuse, R0.reuse ;  /* 0x0000000b0d0a7219 */ /* 0x184fe40000001200 */
[----:B------:R-:W-:-:S04]  /*6500*/  SHF.R.U32.HI R3, RZ, R11, R0 ;  /* 0x0000000bff037219 */ /* 0x000fc80000011600 */
[----:B-----5:R-:W2:Y:S01]  /*6510*/  LDC R24, c[0x0][0x648] ;  /* 0x00019200ff187b82 */ /* 0x020ea20000000800 */
[-CC-:B----4-:R-:W-:Y:S02]  /*6520*/  SHF.R.U64 R15, R10, R8.reuse, R3.reuse ;  /* 0x000000080a0f7219 */ /* 0x190fe40000001203 */
[----:B------:R-:W-:-:S03]  /*6530*/  SHF.R.U32.HI R5, RZ, R8, R3 ;  /* 0x00000008ff057219 */ /* 0x000fc60000011603 */
[----:B------:R-:W-:Y:S02]  /*6540*/  IMAD.MOV.U32 R4, RZ, RZ, R15 ;  /* 0x000000ffff047224 */ /* 0x000fe400078e000f */
[----:B------:R-:W4:Y:S01]  /*6550*/  LDC R28, c[0x0][0x638] ;  /* 0x00018e00ff1c7b82 */ /* 0x000f220000000800 */
[----:B0-----:R-:W-:-:S07]  /*6560*/  IMAD R25, R9, R7, R12 ;  /* 0x0000000709197224 */ /* 0x001fce00078e020c */
[----:B------:R-:W0:Y:S08]  /*6570*/  LDC R29, c[0x0][0x610] ;  /* 0x00018400ff1d7b82 */ /* 0x000e300000000800 */
[----:B------:R-:W0:Y:S01]  /*6580*/  LDC R30, c[0x0][0x600] ;  /* 0x00018000ff1e7b82 */ /* 0x000e220000000800 */
[----:B-1-3--:R-:W-:Y:S05]  /*6590*/  @!P0 BRA `(.L_x_161) ;  /* 0x0000000000288947 */ /* 0x00afea0003800000 */
[----:B------:R-:W1:Y:S02]  /*65a0*/  LDC R0, c[0x0][0x64c] ;  /* 0x00019300ff007b82 */ /* 0x000e640000000800 */
[----:B-1----:R-:W-:-:S05]  /*65b0*/  IADD3 R3, P0, R15, R0, RZ ;  /* 0x000000000f037210 */ /* 0x002fca0007f1e0ff */
        /* <DEDUP_REMOVED lines=8> */
.L_x_161:
[----:B------:R-:W-:Y:S01]  /*6640*/  ISETP.NE.AND P0, PT, R2, 0x1, PT ;  /* 0x000000010200780c */ /* 0x000fe20003f05270 */
[----:B------:R-:W-:Y:S01]  /*6650*/  IMAD.MOV R14, RZ, RZ, -R14 ;  /* 0x000000ffff0e7224 */ /* 0x000fe200078e0a0e */
[----:B--2---:R-:W-:Y:S02]  /*6660*/  SHF.R.U64 R0, R4, R24, R5 ;  /* 0x0000001804007219 */ /* 0x004fe40000001205 */
[----:B------:R-:W-:Y:S02]  /*6670*/  LOP3.LUT R3, R10, R97, RZ, 0xc0, !PT ;  /* 0x000000610a037212 */ /* 0x000fe400078ec0ff */
[----:B------:R-:W-:Y:S01]  /*6680*/  LOP3.LUT R6, R13, R96, RZ, 0xc0, !PT ;  /* 0x000000600d067212 */ /* 0x000fe200078ec0ff */
[----:B------:R-:W-:Y:S02]  /*6690*/  IMAD.MOV R4, RZ, RZ, -R0 ;  /* 0x000000ffff047224 */ /* 0x000fe400078e0a00 */
[----:B------:R-:W-:Y:S02]  /*66a0*/  IMAD R0, R92, R0, R3 ;  /* 0x000000005c007224 */ /* 0x000fe400078e0203 */
[----:B----4-:R-:W-:-:S02]  /*66b0*/  IMAD R3, R4, R28, R15 ;  /* 0x0000001c04037224 */ /* 0x010fc400078e020f */
[----:B------:R-:W-:Y:S02]  /*66c0*/  @P0 IMAD R25, R21, R14, R20 ;  /* 0x0000000e15190224 */ /* 0x000fe400078e0214 */
[----:B0-----:R-:W-:Y:S02]  /*66d0*/  IMAD R5, R3, R30, R6 ;  /* 0x0000001e03057224 */ /* 0x001fe400078e0206 */
[----:B------:R-:W-:Y:S02]  /*66e0*/  IMAD R0, R0, R29, R25 ;  /* 0x0000001d00007224 */ /* 0x000fe400078e0219 */
[----:B------:R-:W-:-:S03]  /*66f0*/  IMAD.MOV.U32 R4, RZ, RZ, 0x1 ;  /* 0x00000001ff047424 */ /* 0x000fc600078e00ff */
[----:B------:R-:W-:Y:S02]  /*6700*/  SEL R100, R5, R0, !P0 ;  /* 0x0000000005647207 */ /* 0x000fe40004000000 */
[----:B------:R-:W-:Y:S02]  /*6710*/  PRMT R3, R4, 0x7610, R3 ;  /* 0x0000761004037816 */ /* 0x000fe40000000003 */
[----:B------:R-:W-:-:S07]  /*6720*/  SEL R0, R0, R5, !P0 ;  /* 0x0000000500007207 */ /* 0x000fce0004000000 */
.L_x_159:
[----:B------:R-:W-:Y:S01]  /*6730*/  LOP3.LUT P0, RZ, R3, 0xff, RZ, 0xc0, !PT ;  /* 0x000000ff03ff7812 */ /* 0x000fe2000780c0ff */
[----:B------:R-:W-:Y:S01]  /*6740*/  UIMAD.WIDE.U32 UR4, UR41, -0x33333333, URZ ;  /* 0xcccccccd290478a5 */ /* 0x000fe2000f8e003f */
[----:B------:R-:W-:-:S03]  /*6750*/  IMAD.MOV.U32 R101, RZ, RZ, R0 ;  /* 0x000000ffff657224 */ /* 0x000fc600078e0000 */
[----:B------:R-:W-:-:S04]  /*6760*/  USHF.R.U32.HI UR4, URZ, 0x2, UR5 ;  /* 0x000000023f047899 */ /* 0x000fc80008011605 */
[----:B------:R-:W-:-:S04]  /*6770*/  UIMAD UR41, UR4, -0x5, UR41 ;  /* 0xfffffffb042978a4 */ /* 0x000fc8000f8e0229 */
[----:B------:R-:W-:Y:S08]  /*6780*/  @P0 BRA `(.L_x_162) ;  /* 0xffffffac00280947 */ /* 0x000ff0000383ffff */
[----:B------:R-:W-:Y:S05]  /*6790*/  EXIT ;  /* 0x000000000000794d */ /* 0x000fea0003800000 */
.L_x_7:
        /* <DEDUP_REMOVED lines=26> */
.L_x_164:
[----:B------:R-:W0:Y:S01]  /*6940*/  LDC.64 R28, c[0x0][0x640] ;  /* 0x00019000ff1c7b82 */ /* 0x000e220000000a00 */
[-CC-:B------:R-:W-:Y:S01]  /*6950*/  SHF.R.U64 R22, R12, R20.reuse, R13.reuse ;  /* 0x000000140c167219 */ /* 0x180fe2000000120d */
[----:B------:R-:W-:Y:S01]  /*6960*/  IMAD.MOV.U32 R26, RZ, RZ, 0x1 ;  /* 0x00000001ff1a7424 */ /* 0x000fe200078e00ff */
[----:B------:R-:W-:Y:S02]  /*6970*/  SHF.R.U32.HI R8, RZ, R20, R13 ;  /* 0x00000014ff087219 */ /* 0x000fe4000001160d */
[----:B------:R-:W-:-:S03]  /*6980*/  IADD3 R11, P0, RZ, -R22, RZ ;  /* 0x80000016ff0b7210 */ /* 0x000fc60007f1e0ff */
[----:B------:R-:W1:Y:S02]  /*6990*/  LDC R12, c[0x0][0x618] ;  /* 0x00018600ff0c7b82 */ /* 0x000e640000000800 */
[----:B------:R-:W-:-:S04]  /*69a0*/  IMAD.X R9, RZ, RZ, ~R8, P0 ;  /* 0x000000ffff097224 */ /* 0x000fc800000e0e08 */
[-C--:B------:R-:W-:Y:S02]  /*69b0*/  IMAD R10, R9, R24.reuse, RZ ;  /* 0x00000018090a7224 */ /* 0x080fe400078e02ff */
[----:B------:R-:W2:Y:S01]  /*69c0*/  LDC R20, c[0x0][0x608] ;  /* 0x00018200ff147b82 */ /* 0x000ea20000000800 */
[----:B------:R-:W-:-:S04]  /*69d0*/  IMAD.WIDE.U32 R8, R11, R24, R16 ;  /* 0x000000180b087225 */ /* 0x000fc800078e0010 */
[----:B------:R-:W-:Y:S02]  /*69e0*/  IMAD R11, R11, R25, R10 ;  /* 0x000000190b0b7224 */ /* 0x000fe400078e020a */
[----:B------:R-:W-:Y:S01]  /*69f0*/  IMAD.MOV.U32 R10, RZ, RZ, -0x1 ;  /* 0xffffffffff0a7424 */ /* 0x000fe200078e00ff */
        /* <DEDUP_REMOVED lines=28> */
.L_x_165:
[----:B------:R-:W-:Y:S01]  /*6bc0*/  ISETP.NE.AND P0, PT, R2, 0x1, PT ;  /* 0x000000010200780c */ /* 0x000fe20003f05270 */
[----:B------:R-:W-:Y:S01]  /*6bd0*/  IMAD.MOV.U32 R12, RZ, RZ, R22 ;  /* 0x000000ffff0c7224 */ /* 0x000fe200078e0016 */
[----:B-1----:R-:W-:Y:S02]  /*6be0*/  SHF.R.U64 R8, R8, R24, R9 ;  /* 0x0000001808087219 */ /* 0x002fe40000001209 */
[----:B------:R-:W-:Y:S01]  /*6bf0*/  LOP3.LUT R5, R19, R30, RZ, 0xc0, !PT ;  /* 0x0000001e13057212 */ /* 0x000fe200078ec0ff */
[----:B0-----:R-:W-:Y:S01]  /*6c00*/  VIADD R19, R23, 0xffffffff ;  /* 0xffffffff17137836 */ /* 0x001fe20000000000 */
[----:B------:R-:W-:Y:S01]  /*6c10*/  SHF.L.U32 R26, R26, R27, RZ ;  /* 0x0000001b1a1a7219 */ /* 0x000fe200000006ff */
[----:B------:R-:W-:-:S03]  /*6c20*/  IMAD.MOV R9, RZ, RZ, -R8 ;  /* 0x000000ffff097224 */ /* 0x000fc600078e0a08 */
[----:B------:R-:W-:Y:S01]  /*6c30*/  LOP3.LUT R19, R14, R19, RZ, 0xc0, !PT ;  /* 0x000000130e137212 */ /* 0x000fe200078ec0ff */
[----:B------:R-:W-:Y:S02]  /*6c40*/  IMAD R5, R26, R8, R5 ;  /* 0x000000081a057224 */ /* 0x000fe400078e0205 */
[----:B------:R-:W-:Y:S02]  /*6c50*/  @P0 IMAD R6, R7, R21, R4 ;  /* 0x0000001507060224 */ /* 0x000fe400078e0204 */
[----:B--2---:R-:W-:Y:S02]  /*6c60*/  IMAD R4, R9, R25, R20 ;  /* 0x0000001909047224 */ /* 0x004fe400078e0214 */
[----:B---3--:R-:W-:Y:S02]  /*6c70*/  IMAD R6, R5, R31, R6 ;  /* 0x0000001f05067224 */ /* 0x008fe400078e0206 */
[----:B------:R-:W-:Y:S02]  /*6c80*/  IMAD R19, R4, R23, R19 ;  /* 0x0000001704137224 */ /* 0x000fe400078e0213 */
[----:B------:R-:W-:-:S03]  /*6c90*/  IMAD.MOV.U32 R8, RZ, RZ, 0x1 ;  /* 0x00000001ff087424 */ /* 0x000fc600078e00ff */
[----:B------:R-:W-:Y:S02]  /*6ca0*/  SEL R20, R19, R6, !P0 ;  /* 0x0000000613147207 */ /* 0x000fe40004000000 */
[----:B------:R-:W-:-:S07]  /*6cb0*/  SEL R19, R6, R19, !P0 ;  /* 0x0000001306137207 */ /* 0x000fce0004000000 */
.L_x_163:
[----:B------:R-:W-:-:S08]  /*6cc0*/  NOP ;  /* 0x0000000000007918 */ /* 0x000fd00000000000 */
[----:B------:R-:W0:-:S00]  /*6cd0*/  USETMAXREG.DEALLOC.CTAPOOL 0x28 ;  /* 0x00000028000079c8 */ /* 0x000e0000080e0500 */
[----:B0-----:R-:W-:-:S13]  /*6ce0*/  ISETP.NE.AND P0, PT, R3, RZ, PT ;  /* 0x000000ff0300720c */ /* 0x001fda0003f05270 */
[----:B------:R-:W-:Y:S05]  /*6cf0*/  @P0 EXIT ;  /* 0x000000000000094d */ /* 0x000fea0003800000 */
[----:B------:R-:W-:Y:S01]  /*6d00*/  LOP3.LUT P0, RZ, R8, 0xff, RZ, 0xc0, !PT ;  /* 0x000000ff08ff7812 */ /* 0x000fe2000780c0ff */
[----:B------:R-:W-:Y:S02]  /*6d10*/  IMAD.MOV.U32 R3, RZ, RZ, 0x1 ;  /* 0x00000001ff037424 */ /* 0x000fe400078e00ff */
[----:B------:R-:W-:-:S10]  /*6d20*/  IMAD.MOV.U32 R13, RZ, RZ, RZ ;  /* 0x000000ffff0d7224 */ /* 0x000fd400078e00ff */
[----:B------:R-:W-:Y:S05]  /*6d30*/  @!P0 BRA `(.L_x_166) ;  /* 0x0000000c00448947 */ /* 0x000fea0003800000 */
[----:B------:R-:W0:Y:S01]  /*6d40*/  LDC R3, c[0x0][0x28c] ;  /* 0x0000a300ff037b82 */ /* 0x000e220000000800 */
[----:B------:R-:W-:Y:S01]  /*6d50*/  ULDC UR6, c[0x0][0x658] ;  /* 0x0001960000067ab9 */ /* 0x000fe20000000800 */
[----:B------:R-:W-:Y:S01]  /*6d60*/  UMOV UR7, 0xffffffff ;  /* 0xffffffff00077882 */ /* 0x000fe20000000000 */
[----:B------:R-:W-:Y:S01]  /*6d70*/  BSSY B0, `(.L_x_166) ;  /* 0x00000cd000007945 */ /* 0x000fe20003800000 */
[----:B------:R-:W-:Y:S01]  /*6d80*/  USHF.L.U32 UR7, UR7, UR6, URZ ;  /* 0x0000000607077299 */ /* 0x000fe2000800063f */
[----:B------:R-:W-:Y:S01]  /*6d90*/  IMAD.MOV.U32 R11, RZ, RZ, 0x1 ;  /* 0x00000001ff0b7424 */ /* 0x000fe200078e00ff */
[----:B------:R-:W-:Y:S01]  /*6da0*/  LOP3.LUT R10, R18, 0x2, RZ, 0xfc, !PT ;  /* 0x00000002120a7812 */ /* 0x000fe200078efcff */
[----:B------:R-:W-:Y:S01]  /*6db0*/  IMAD.MOV.U32 R13, RZ, RZ, RZ ;  /* 0x000000ffff0d7224 */ /* 0x000fe200078e00ff */
[----:B------:R-:W1:Y:S01]  /*6dc0*/  S2UR UR4, SR_CgaCtaId ;  /* 0x00000000000479c3 */ /* 0x000e620000008800 */
[----:B------:R-:W-:Y:S01]  /*6dd0*/  ULDC UR5, c[0x0][0x600] ;  /* 0x0001800000057ab9 */ /* 0x000fe20000000800 */
[----:B------:R-:W-:Y:S01]  /*6de0*/  UMOV UR8, 0x1 ;  /* 0x0000000100087882 */ /* 0x000fe20000000000 */
[----:B------:R-:W-:-:S02]  /*6df0*/  UIADD3 UR5, UR5, -0x1, URZ ;  /* 0xffffffff05057890 */ /* 0x000fc4000fffe03f */
[----:B------:R-:W-:Y:S02]  /*6e00*/  USHF.L.U32 UR21, UR8, UR6, URZ ;  /* 0x0000000608157299 */ /* 0x000fe4000800063f */
[----:B------:R-:W-:Y:S01]  /*6e10*/  ULOP3.LUT UR13, URZ, UR7, URZ, 0x33, !UPT ;  /* 0x000000073f0d7292 */ /* 0x000fe2000f8e333f */
[----:B------:R-:W-:Y:S01]  /*6e20*/  ULDC.64 UR30, c[0x0][0x198] ;  /* 0x00006600001e7ab9 */ /* 0x000fe20000000a00 */
[----:B0-----:R-:W-:-:S05]  /*6e30*/  VIADD R3, R3, 0x3f ;  /* 0x0000003f03037836 */ /* 0x001fca0000000000 */
[----:B------:R-:W-:Y:S01]  /*6e40*/  SHF.R.S32.HI R4, RZ, 0x1f, R3 ;  /* 0x0000001fff047819 */ /* 0x000fe20000011403 */
[----:B-1----:R-:W-:-:S03]  /*6e50*/  USHF.L.U32 UR4, UR4, 0x4, URZ ;  /* 0x0000000404047899 */ /* 0x002fc6000800063f */
[----:B------:R-:W-:Y:S01]  /*6e60*/  LEA.HI R4, R4, R3, RZ, 0x6 ;  /* 0x0000000304047211 */ /* 0x000fe200078f30ff */
[----:B------:R-:W-:-:S03]  /*6e70*/  IMAD.MOV.U32 R3, RZ, RZ, 0x1 ;  /* 0x00000001ff037424 */ /* 0x000fc600078e00ff */
[----:B------:R-:W-:-:S05]  /*6e80*/  SHF.R.S32.HI R8, RZ, 0x6, R4 ;  /* 0x00000006ff087819 */ /* 0x000fca0000011404 */
[----:B------:R-:W-:-:S07]  /*6e90*/  VIADD R9, R8, 0x1 ;  /* 0x0000000108097836 */ /* 0x000fce0000000000 */
.L_x_177:
[----:B------:R-:W-:-:S03]  /*6ea0*/  UMOV UR6, 0xffffffff ;  /* 0xffffffff00067882 */ /* 0x000fc60000000000 */
[----:B------:R-:W-:Y:S05]  /*6eb0*/  BRA.DIV UR6, `(.L_x_167) ;  /* 0x0000000e06f07947 */ /* 0x000fea000b800000 */
[----:B------:R-:W-:-:S13]  /*6ec0*/  ELECT P6, URZ, PT ;  /* 0x00000000003f782f */ /* 0x000fda00038c0000 */
.L_x_189:
[----:B------:R-:W-:Y:S04]  /*6ed0*/  BSSY B1, `(.L_x_168) ;  /* 0x0000044000017945 */ /* 0x000fe80003800000 */
[----:B------:R-:W-:Y:S05]  /*6ee0*/  @!P6 BRA `(.L_x_169) ;  /* 0x000000040008e947 */ /* 0x000fea0003800000 */
[----:B------:R-:W0:Y:S02]  /*6ef0*/  LDC R4, c[0x0][0x28c] ;  /* 0x0000a300ff047b82 */ /* 0x000e240000000800 */
[----:B0-----:R-:W-:-:S13]  /*6f00*/  ISETP.GE.AND P0, PT, R4, 0x1, PT ;  /* 0x000000010400780c */ /* 0x001fda0003f06270 */
[----:B------:R-:W-:Y:S05]  /*6f10*/  @!P0 BRA `(.L_x_169) ;  /* 0x0000000000fc8947 */ /* 0x000fea0003800000 */
[----:B------:R-:W-:Y:S02]  /*6f20*/  IMAD.SHL.U32 R19, R19, 0x80, RZ ;  /* 0x0000008013137824 */ /* 0x000fe400078e00ff */
[----:B------:R-:W-:Y:S02]  /*6f30*/  IMAD.SHL.U32 R20, R20, 0x80, RZ ;  /* 0x0000008014147824 */ /* 0x000fe400078e00ff */
[----:B------:R-:W-:Y:S02]  /*6f40*/  IMAD.MOV.U32 R23, RZ, RZ, RZ ;  /* 0x000000ffff177224 */ /* 0x000fe400078e00ff */
[----:B------:R-:W-:Y:S02]  /*6f50*/  IMAD.U32 R24, RZ, RZ, UR4 ;  /* 0x00000004ff187e24 */ /* 0x000fe4000f8e00ff */
[----:B------:R-:W-:Y:S02]  /*6f60*/  IMAD.MOV.U32 R4, RZ, RZ, R9 ;  /* 0x000000ffff047224 */ /* 0x000fe400078e0009 */
[----:B------:R-:W-:-:S02]  /*6f70*/  IMAD.MOV.U32 R5, RZ, RZ, R3 ;  /* 0x000000ffff057224 */ /* 0x000fc400078e0003 */
[----:B------:R-:W-:Y:S02]  /*6f80*/  IMAD.MOV.U32 R6, RZ, RZ, R13 ;  /* 0x000000ffff067224 */ /* 0x000fe400078e000d */
[----:B------:R-:W-:-:S07]  /*6f90*/  VIADD R25, R19, 0x40 ;  /* 0x0000004013197836 */ /* 0x000fce0000000000 */
.L_x_172:
[----:B------:R-:W0:Y:S01]  /*6fa0*/  S2R R15, SR_CgaCtaId ;  /* 0x00000000000f7919 */ /* 0x000e220000008800 */
[----:B------:R-:W-:Y:S02]  /*6fb0*/  MOV R7, 0x400 ;  /* 0x0000040000077802 */ /* 0x000fe40000000f00 */
[----:B------:R-:W-:-:S13]  /*6fc0*/  ISETP.NE.AND P1, PT, R0, RZ, PT ;  /* 0x000000ff0000720c */ /* 0x000fda0003f25270 */
[----:B------:R-:W1:Y:S01]  /*6fd0*/  @!P1 LDC R14, c[0x0][0x500] ;  /* 0x00014000ff0e9b82 */ /* 0x000e620000000800 */
[----:B0-----:R-:W-:Y:S02]  /*6fe0*/  LEA R21, R15, R7, 0x18 ;  /* 0x000000070f157211 */ /* 0x001fe400078ec0ff */
[----:B------:R-:W-:-:S03]  /*6ff0*/  SHF.L.U32 R7, R5, 0x1f, RZ ;  /* 0x0000001f05077819 */ /* 0x000fc600000006ff */
[----:B------:R-:W-:-:S04]  /*7000*/  IMAD R22, R6, 0x8, R21 ;  /* 0x0000000806167824 */ /* 0x000fc800078e0215 */
[----:B------:R-:W0:Y:S02]  /*7010*/  SYNCS.PHASECHK.TRANS64.TRYWAIT P0, [R22+URZ+0x28], R7 ;  /* 0x00002807160075a7 */ /* 0x000e24000800017f */
[----:B01----:R-:W-:Y:S05]  /*7020*/  @!P0 BRA `(.L_x_170) ;  /* 0x0000000c00b48947 */ /* 0x003fea0003800000 */
.L_x_190:
[----:B0-----:R-:W-:Y:S01]  /*7030*/  PRMT R7, R10, 0x9910, RZ ;  /* 0x000099100a077816 */ /* 0x001fe200000000ff */
[----:B------:R0:W-:Y:S03]  /*7040*/  @!P1 SYNCS.ARRIVE.TRANS64 RZ, [R22+URZ], R14 ;  /* 0x0000000e16ff99a7 */ /* 0x0001e6000800003f */
[----:B------:R-:W-:-:S13]  /*7050*/  ISETP.NE.AND P0, PT, R7, 0x2, PT ;  /* 0x000000020700780c */ /* 0x000fda0003f05270 */
[----:B0-----:R-:W-:Y:S05]  /*7060*/  @P0 BRA `(.L_x_171) ;  /* 0x0000000000040947 */ /* 0x001fea0003800000 */
[----:B------:R-:W-:Y:S01]  /*7070*/  BPT.TRAP 0x1 ;  /* 0x000000040000795c */ /* 0x000fe20000300000 */
.L_x_171:
[----:B------:R-:W-:Y:S01]  /*7080*/  IMAD R7, R6, 0x8, R15 ;  /* 0x0000000806077824 */ /* 0x000fe200078e020f */
[----:B------:R-:W-:Y:S01]  /*7090*/  R2UR UR25, R22 ;  /* 0x00000000161972ca */ /* 0x000fe200000e0000 */
[----:B------:R-:W-:Y:S01]  /*70a0*/  VIADD R4, R4, 0xffffffff ;  /* 0xffffffff04047836 */ /* 0x000fe20000000000 */
[----:B------:R-:W-:Y:S01]  /*70b0*/  R2UR UR27, R24 ;  /* 0x00000000181b72ca */ /* 0x000fe200000e0000 */
[----:B------:R-:W-:Y:S01]  /*70c0*/  IMAD.SHL.U32 R7, R7, 0x400, RZ ;  /* 0x0000040007077824 */ /* 0x000fe200078e00ff */
[----:B------:R-:W-:Y:S01]  /*70d0*/  R2UR UR28, R12 ;  /* 0x000000000c1c72ca */ /* 0x000fe200000e0000 */
[----:B------:R-:W-:Y:S01]  /*70e0*/  UIADD3 UR6, UP0, UR30, 0xf0, URZ ;  /* 0x000000f01e067890 */ /* 0x000fe2000ff1e03f */
[----:B------:R-:W-:Y:S01]  /*70f0*/  R2UR UR26, R19 ;  /* 0x00000000131a72ca */ /* 0x000fe200000e0000 */
[--C-:B------:R-:W-:Y:S01]  /*7100*/  IMAD R7, R7, 0x2, R21.reuse ;  /* 0x0000000207077824 */ /* 0x100fe200078e0215 */
[----:B------:R-:W-:Y:S01]  /*7110*/  R2UR UR18, R25 ;  /* 0x00000000191272ca */ /* 0x000fe200000e0000 */
[C---:B------:R-:W-:Y:S01]  /*7120*/  IMAD R21, R6.reuse, 0x4000, R21 ;  /* 0x0000400006157824 */ /* 0x040fe200078e0215 */
[----:B------:R-:W-:Y:S01]  /*7130*/  UIADD3 UR32, UP1, UR30, 0x1f0, URZ ;  /* 0x000001f01e207890 */ /* 0x000fe2000ff3e03f */
[----:B------:R-:W-:Y:S01]  /*7140*/  R2UR UR10, R23 ;  /* 0x00000000170a72ca */ /* 0x000fe200000e0000 */
[----:B------:R-:W-:Y:S01]  /*7150*/  UIADD3.X UR7, URZ, UR31, URZ, UP0, !UPT ;  /* 0x0000001f3f077290 */ /* 0x000fe200087fe43f */
[----:B------:R-:W-:Y:S01]  /*7160*/  R2UR UR16, R7 ;  /* 0x00000000071072ca */ /* 0x000fe200000e0000 */
[----:B------:R-:W-:Y:S01]  /*7170*/  VIADD R6, R6, 0x1 ;  /* 0x0000000106067836 */ /* 0x000fe20000000000 */
[----:B------:R-:W-:Y:S01]  /*7180*/  R2UR UR8, R21 ;  /* 0x00000000150872ca */ /* 0x000fe200000e0000 */
[----:B------:R-:W-:Y:S01]  /*7190*/  UIADD3.X UR33, URZ, UR31, URZ, UP1, !UPT ;  /* 0x0000001f3f217290 */ /* 0x000fe20008ffe43f */
[----:B------:R-:W-:Y:S01]  /*71a0*/  R2UR UR11, R20 ;  /* 0x00000000140b72ca */ /* 0x000fe200000e0000 */
[----:B------:R-:W-:Y:S01]  /*71b0*/  UMOV UR22, 0xf0000 ;  /* 0x000f000000167882 */ /* 0x000fe20000000000 */
[----:B------:R-:W-:Y:S01]  /*71c0*/  ISETP.GT.AND P1, PT, R4, 0x1, PT ;  /* 0x000000010400780c */ /* 0x000fe20003f24270 */
[----:B------:R-:W-:Y:S01]  /*71d0*/  UMOV UR14, 0x0 ;  /* 0x00000000000e7882 */ /* 0x000fe20000000000 */
[----:B------:R-:W-:Y:S01]  /*71e0*/  ISETP.NE.AND P0, PT, R6, 0x5, PT ;  /* 0x000000050600780c */ /* 0x000fe20003f05270 */
[----:B------:R-:W-:Y:S01]  /*71f0*/  UMOV UR15, 0x10000000 ;  /* 0x10000000000f7882 */ /* 0x000fe20000000000 */
[----:B------:R-:W-:Y:S01]  /*7200*/  UMOV UR17, UR25 ;  /* 0x0000001900117c82 */ /* 0x000fe20008000000 */
[----:B------:R-:W-:Y:S01]  /*7210*/  UMOV UR19, UR27 ;  /* 0x0000001b00137c82 */ /* 0x000fe20008000000 */
[----:B------:R-:W-:Y:S01]  /*7220*/  UMOV UR20, UR28 ;  /* 0x0000001c00147c82 */ /* 0x000fe20008000000 */
[----:B------:R-:W-:Y:S01]  /*7230*/  UIADD3 UR24, UR16, 0x100, URZ ;  /* 0x0000010010187890 */ /* 0x000fe2000fffe03f */
[----:B------:R-:W-:Y:S01]  /*7240*/  SEL R14, RZ, 0x1, P0 ;  /* 0x00000001ff0e7807 */ /* 0x000fe20000000000 */
[----:B------:R-:W-:Y:S01]  /*7250*/  UIADD3 UR16, UR16, 0x2100, URZ ;  /* 0x0000210010107890 */ /* 0x000fe2000fffe03f */
[----:B------:R-:W-:Y:S01]  /*7260*/  VIADD R23, R23, 0x40 ;  /* 0x0000004017177836 */ /* 0x000fe20000000000 */
[----:B------:R-:W-:Y:S01]  /*7270*/  UIADD3 UR8, UR8, 0x14100, URZ ;  /* 0x0001410008087890 */ /* 0x000fe2000fffe03f */
[----:B------:R-:W-:Y:S01]  /*7280*/  LOP3.LUT R5, R5, R14, RZ, 0x3c, !PT ;  /* 0x0000000e05057212 */ /* 0x000fe200078e3cff */
[----:B------:R-:W-:Y:S01]  /*7290*/  UMOV UR9, UR25 ;  /* 0x0000001900097c82 */ /* 0x000fe20008000000 */
[----:B------:R-:W-:Y:S01]  /*72a0*/  UMOV UR12, UR28 ;  /* 0x0000001c000c7c82 */ /* 0x000fe20008000000 */
[----:B------:R-:W-:Y:S01]  /*72b0*/  VIADD R24, R24, 0x40 ;  /* 0x0000004018187836 */ /* 0x000fe20000000000 */
[----:B------:R0:W-:Y:S01]  /*72c0*/  UTMALDG.3D.MULTICAST [UR24], [UR6], UR22, desc[UR14] ;  /* 0x00000e18060073b4 */ /* 0x0001e20008011816 */
[----:B------:R-:W-:Y:S01]  /*72d0*/  SEL R6, R6, RZ, P0 ;  /* 0x000000ff06067207 */ /* 0x000fe20000000000 */
[----:B------:R0:W-:Y:S02]  /*72e0*/  UTMALDG.3D.MULTICAST [UR16], [UR6], UR22, desc[UR14] ;  /* 0x00000e10060073b4 */ /* 0x0001e40008011816 */
[----:B------:R0:W-:Y:S02]  /*72f0*/  UTMALDG.3D [UR8], [UR32], desc[UR14] ;  /* 0x00000e08200075b4 */ /* 0x0001e40008011000 */
[----:B0-----:R-:W-:Y:S05]  /*7300*/  @P1 BRA `(.L_x_172) ;  /* 0xfffffffc00241947 */ /* 0x001fea000383ffff */
.L_x_169:
[----:B------:R-:W-:Y:S05]  /*7310*/  BSYNC B1 ;  /* 0x0000000000017941 */ /* 0x000fea0003800000 */
.L_x_168:
[----:B------:R-:W-:Y:S01]  /*7320*/  LOP3.LUT P1, RZ, R11, 0xff, RZ, 0xc0, !PT ;  /* 0x000000ff0bff7812 */ /* 0x000fe2000782c0ff */
[C---:B------:R-:W-:Y:S01]  /*7330*/  IMAD.IADD R13, R8.reuse, 0x1, R13 ;  /* 0x00000001080d7824 */ /* 0x040fe200078e020d */
[----:B------:R-:W-:Y:S01]  /*7340*/  ULDC.64 UR6, c[0x0][0x650] ;  /* 0x0001940000067ab9 */ /* 0x000fe20000000a00 */
[C---:B------:R-:W-:Y:S01]  /*7350*/  ISETP.GE.U32.AND P2, PT, R8.reuse, 0x5, PT ;  /* 0x000000050800780c */ /* 0x040fe20003f46070 */
[----:B------:R-:W-:Y:S01]  /*7360*/  BSSY B1, `(.L_x_173) ;  /* 0x000006b000017945 */ /* 0x000fe20003800000 */
[----:B------:R-:W-:Y:S01]  /*7370*/  IMAD.MOV.U32 R19, RZ, RZ, -0x1 ;  /* 0xffffffffff137424 */ /* 0x000fe200078e00ff */
[----:B------:R-:W-:Y:S01]  /*7380*/  ISETP.GT.U32.AND P0, PT, R13, 0x4, PT ;  /* 0x000000040d00780c */ /* 0x000fe20003f04070 */
[----:B------:R-:W-:Y:S01]  /*7390*/  IMAD.MOV.U32 R20, RZ, RZ, -0x1 ;  /* 0xffffffffff147424 */ /* 0x000fe200078e00ff */
[----:B------:R-:W-:Y:S01]  /*73a0*/  PRMT R11, RZ, 0x7610, R11 ;  /* 0x00007610ff0b7816 */ /* 0x000fe2000000000b */
[----:B------:R-:W-:Y:S01]  /*73b0*/  IMAD.MOV.U32 R12, RZ, RZ, -0x1 ;  /* 0xffffffffff0c7424 */ /* 0x000fe200078e00ff */
[----:B------:R-:W-:-:S03]  /*73c0*/  ISETP.LT.U32.AND P0, PT, R8, 0x5, P0 ;  /* 0x000000050800780c */ /* 0x000fc60000701070 */
[----:B------:R-:W0:Y:S01]  /*73d0*/  @P1 S2R R5, SR_CgaCtaId ;  /* 0x0000000000051919 */ /* 0x000e220000008800 */
[----:B------:R-:W-:-:S04]  /*73e0*/  @P1 MOV R4, 0x400 ;  /* 0x0000040000041802 */ /* 0x000fc80000000f00 */
[----:B0-----:R-:W-:Y:S01]  /*73f0*/  @P1 LEA R6, R5, R4, 0x18 ;  /* 0x0000000405061211 */ /* 0x001fe200078ec0ff */
[----:B------:R-:W-:Y:S01]  /*7400*/  IMAD.WIDE.U32 R4, R13, -0x33333333, RZ ;  /* 0xcccccccd0d047825 */ /* 0x000fe200078e00ff */
[----:B------:R-:W-:Y:S02]  /*7410*/  SEL R4, RZ, 0x1, !P0 ;  /* 0x00000001ff047807 */ /* 0x000fe40004000000 */
[----:B------:R0:W-:Y:S01]  /*7420*/  @P1 SYNCS.ARRIVE.TRANS64.A1T0 RZ, [R6+URZ+0x68], RZ ;  /* 0x000068ff06ff19a7 */ /* 0x0001e2000810003f */
[----:B------:R-:W-:Y:S02]  /*7430*/  IADD3 R16, P1, R16, UR36, RZ ;  /* 0x0000002410107c10 */ /* 0x000fe4000ff3e0ff */
[----:B------:R-:W-:Y:S02]  /*7440*/  LOP3.LUT R3, R3, R4, RZ, 0x3c, !PT ;  /* 0x0000000403037212 */ /* 0x000fe400078e3cff */
[----:B------:R-:W-:Y:S02]  /*7450*/  IADD3.X R17, R17, UR42, RZ, P1, !PT ;  /* 0x0000002a11117c10 */ /* 0x000fe40008ffe4ff */
[----:B------:R-:W-:-:S02]  /*7460*/  ISETP.GE.U32.AND P0, PT, R16, UR6, PT ;  /* 0x0000000610007c0c */ /* 0x000fc4000bf06070 */
[----:B0-----:R-:W-:Y:S02]  /*7470*/  SHF.R.U32.HI R6, RZ, 0x2, R5 ;  /* 0x00000002ff067819 */ /* 0x001fe40000011605 */
[----:B------:R-:W-:Y:S02]  /*7480*/  ISETP.GE.U32.AND.EX P0, PT, R17, UR7, PT, P0 ;  /* 0x0000000711007c0c */ /* 0x000fe4000bf06100 */
[----:B------:R-:W-:Y:S01]  /*7490*/  @P2 LOP3.LUT R3, R3, 0x1, R6, 0x78, !PT ;  /* 0x0000000103032812 */ /* 0x000fe200078e7806 */
[----:B------:R-:W-:Y:S01]  /*74a0*/  IMAD R13, R6, -0x5, R13 ;  /* 0xfffffffb060d7824 */ /* 0x000fe200078e020d */
[----:B------:R-:W-:-:S09]  /*74b0*/  PRMT R4, RZ, 0x7610, R4 ;  /* 0x00007610ff047816 */ /* 0x000fd20000000004 */
[----:B------:R-:W-:Y:S05]  /*74c0*/  @P0 BRA `(.L_x_174) ;  /* 0x0000000400500947 */ /* 0x000fea0003800000 */
[----:B------:R-:W0:Y:S01]  /*74d0*/  S2R R15, SR_CTAID.X ;  /* 0x00000000000f7919 */ /* 0x000e220000002500 */
[----:B------:R-:W-:Y:S01]  /*74e0*/  ULDC.64 UR6, c[0x0][0x628] ;  /* 0x00018a0000067ab9 */ /* 0x000fe20000000a00 */
[----:B------:R-:W1:Y:S01]  /*74f0*/  LDC R20, c[0x0][0x144] ;  /* 0x00005100ff147b82 */ /* 0x000e620000000800 */
[----:B------:R-:W-:Y:S01]  /*7500*/  ISETP.NE.U32.AND P0, PT, RZ, UR6, PT ;  /* 0x00000006ff007c0c */ /* 0x000fe2000bf05070 */
[----:B------:R-:W2:Y:S01]  /*7510*/  S2R R12, SR_CTAID.Y ;  /* 0x00000000000c7919 */ /* 0x000ea20000002600 */
[----:B------:R-:W-:Y:S01]  /*7520*/  ULDC UR8, c[0x0][0x150] ;  /* 0x0000540000087ab9 */ /* 0x000fe20000000800 */
[----:B------:R-:W-:Y:S01]  /*7530*/  ULDC UR9, c[0x0][0x630] ;  /* 0x00018c0000097ab9 */ /* 0x000fe20000000800 */
[----:B------:R-:W-:Y:S01]  /*7540*/  ISETP.NE.AND.EX P0, PT, RZ, UR7, PT, P0 ;  /* 0x00000007ff007c0c */ /* 0x000fe2000bf05300 */
[----:B------:R-:W-:Y:S01]  /*7550*/  IMAD.MOV.U32 R4, RZ, RZ, R16 ;  /* 0x000000ffff047224 */ /* 0x000fe200078e0010 */
[----:B0-----:R-:W-:-:S05]  /*7560*/  I2FP.F32.U32 R5, R15 ;  /* 0x0000000f00057245 */ /* 0x001fca0000201000 */
[----:B------:R-:W-:Y:S01]  /*7570*/  FMUL R21, R5, UR8 ;  /* 0x0000000805157c20 */ /* 0x000fe20008400000 */
[----:B------:R-:W-:-:S05]  /*7580*/  IMAD.MOV.U32 R5, RZ, RZ, R17 ;  /* 0x000000ffff057224 */ /* 0x000fca00078e0011 */
[----:B--2---:R-:W-:Y:S05]  /*7590*/  @!P0 BRA `(.L_x_175) ;  /* 0x0000000000288947 */ /* 0x004fea0003800000 */
[----:B------:R-:W-:Y:S02]  /*75a0*/  ULDC UR8, c[0x0][0x634] ;  /* 0x00018d0000087ab9 */ /* 0x000fe40000000800 */
[----:B------:R-:W-:-:S05]  /*75b0*/  IADD3 R5, P0, R16, UR8, RZ ;  /* 0x0000000810057c10 */ /* 0x000fca000ff1e0ff */
[----:B------:R-:W-:-:S04]  /*75c0*/  IMAD.X R19, RZ, RZ, R17, P0 ;  /* 0x000000ffff137224 */ /* 0x000fc800000e0611 */
[----:B------:R-:W-:-:S04]  /*75d0*/  IMAD.WIDE.U32 R6, R19, UR6, RZ ;  /* 0x0000000613067c25 */ /* 0x000fc8000f8e00ff */
[----:B------:R-:W-:-:S04]  /*75e0*/  IMAD.WIDE.U32 R6, P0, R5, UR7, R6 ;  /* 0x0000000705067c25 */ /* 0x000fc8000f800006 */
[----:B------:R-:W-:-:S04]  /*75f0*/  IMAD.WIDE.U32 R4, R5, UR6, RZ ;  /* 0x0000000605047c25 */ /* 0x000fc8000f8e00ff */
[----:B------:R-:W-:Y:S01]  /*7600*/  IMAD.MOV.U32 R4, RZ, RZ, R7 ;  /* 0x000000ffff047224 */ /* 0x000fe200078e0007 */
[----:B------:R-:W-:Y:S01]  /*7610*/  IADD3 RZ, P1, R5, R6, RZ ;  /* 0x0000000605ff7210 */ /* 0x000fe20007f3e0ff */
[----:B------:R-:W-:-:S04]  /*7620*/  IMAD.X R5, RZ, RZ, RZ, P0 ;  /* 0x000000ffff057224 */ /* 0x000fc800000e06ff */
[----:B------:R-:W-:-:S08]  /*7630*/  IMAD.WIDE.U32.X R4, R19, UR7, R4, P1 ;  /* 0x0000000713047c25 */ /* 0x000fd000088e0404 */
.L_x_175:
[--C-:B------:R-:W-:Y:S01]  /*7640*/  SHF.R.U64 R14, R4, UR9, R5.reuse ;  /* 0x00000009040e7c19 */ /* 0x100fe20008001205 */
[----:B------:R-:W0:Y:S01]  /*7650*/  F2I.U32.TRUNC.NTZ R21, R21 ;  /* 0x0000001500157305 */ /* 0x000e22000020f000 */
[----:B------:R-:W-:Y:S01]  /*7660*/  SHF.R.U32.HI R4, RZ, UR9, R5 ;  /* 0x00000009ff047c19 */ /* 0x000fe20008011605 */
[----:B------:R-:W-:Y:S01]  /*7670*/  ULDC.64 UR6, c[0x0][0x620] ;  /* 0x0001880000067ab9 */ /* 0x000fe20000000a00 */
[----:B------:R-:W-:Y:S01]  /*7680*/  IADD3 R7, P0, RZ, -R14, RZ ;  /* 0x8000000eff077210 */ /* 0x000fe20007f1e0ff */
[----:B------:R-:W-:-:S04]  /*7690*/  ULDC.64 UR8, c[0x0][0x640] ;  /* 0x0001900000087ab9 */ /* 0x000fc80000000a00 */
[----:B------:R-:W-:Y:S01]  /*76a0*/  IMAD.X R4, RZ, RZ, ~R4, P0 ;  /* 0x000000ffff047224 */ /* 0x000fe200000e0e04 */
[----:B------:R-:W-:-:S03]  /*76b0*/  ISETP.NE.U32.AND P0, PT, RZ, UR8, PT ;  /* 0x00000008ff007c0c */ /* 0x000fc6000bf05070 */
[----:B------:R-:W-:Y:S01]  /*76c0*/  IMAD R6, R4, UR6, RZ ;  /* 0x0000000604067c24 */ /* 0x000fe2000f8e02ff */
[----:B------:R-:W-:Y:S01]  /*76d0*/  ISETP.NE.AND.EX P0, PT, RZ, UR9, PT, P0 ;  /* 0x00000009ff007c0c */ /* 0x000fe2000bf05300 */
[----:B------:R-:W-:Y:S01]  /*76e0*/  IMAD.WIDE.U32 R4, R7, UR6, R16 ;  /* 0x0000000607047c25 */ /* 0x000fe2000f8e0010 */
[----:B------:R-:W-:-:S03]  /*76f0*/  ULDC UR6, c[0x0][0x618] ;  /* 0x0001860000067ab9 */ /* 0x000fc60000000800 */
[----:B------:R-:W-:Y:S01]  /*7700*/  IMAD R7, R7, UR7, R6 ;  /* 0x0000000707077c24 */ /* 0x000fe2000f8e0206 */
[----:B------:R-:W-:Y:S01]  /*7710*/  ULDC UR7, c[0x0][0x154] ;  /* 0x0000550000077ab9 */ /* 0x000fe20000000800 */
[----:B0-----:R-:W-:Y:S02]  /*7720*/  IMAD.MOV R6, RZ, RZ, -R21 ;  /* 0x000000ffff067224 */ /* 0x001fe400078e0a15 */
[----:B------:R-:W0:Y:S01]  /*7730*/  LDC R21, c[0x0][0x148] ;  /* 0x00005200ff157b82 */ /* 0x000e220000000800 */
[----:B------:R-:W-:Y:S02]  /*7740*/  IMAD.IADD R5, R5, 0x1, R7 ;  /* 0x0000000105057824 */ /* 0x000fe400078e0207 */
[----:B-1----:R-:W-:Y:S01]  /*7750*/  IMAD R15, R20, R6, R15 ;  /* 0x00000006140f7224 */ /* 0x002fe200078e020f */
[----:B------:R-:W-:Y:S02]  /*7760*/  I2FP.F32.U32 R6, R12 ;  /* 0x0000000c00067245 */ /* 0x000fe40000201000 */
[----:B------:R-:W-:-:S02]  /*7770*/  SHF.R.U64 R19, R4, UR6, R5 ;  /* 0x0000000604137c19 */ /* 0x000fc40008001205 */
[----:B------:R-:W-:Y:S01]  /*7780*/  SHF.R.U32.HI R4, RZ, UR6, R5 ;  /* 0x00000006ff047c19 */ /* 0x000fe20008011605 */
[----:B------:R-:W-:Y:S01]  /*7790*/  FMUL R6, R6, UR7 ;  /* 0x0000000706067c20 */ /* 0x000fe20008400000 */
[----:B------:R-:W-:Y:S02]  /*77a0*/  ULDC UR6, c[0x0][0x608] ;  /* 0x0001820000067ab9 */ /* 0x000fe40000000800 */
[--C-:B------:R-:W-:Y:S01]  /*77b0*/  SHF.R.U64 R22, R19, UR6, R4.reuse ;  /* 0x0000000613167c19 */ /* 0x100fe20008001204 */
[----:B------:R1:W2:Y:S01]  /*77c0*/  F2I.U32.TRUNC.NTZ R24, R6 ;  /* 0x0000000600187305 */ /* 0x0002a2000020f000 */
[----:B------:R-:W-:Y:S01]  /*77d0*/  SHF.R.U32.HI R5, RZ, UR6, R4 ;  /* 0x00000006ff057c19 */ /* 0x000fe20008011604 */
[----:B------:R-:W-:-:S03]  /*77e0*/  ULDC UR6, c[0x0][0x658] ;  /* 0x0001960000067ab9 */ /* 0x000fc60000000800 */
[--C-:B------:R-:W-:Y:S02]  /*77f0*/  SHF.R.U64 R20, R22, UR6, R5.reuse ;  /* 0x0000000616147c19 */ /* 0x100fe40008001205 */
[----:B------:R-:W-:-:S03]  /*7800*/  SHF.R.U32.HI R23, RZ, UR6, R5 ;  /* 0x00000006ff177c19 */ /* 0x000fc60008011605 */
[----:B------:R-:W-:Y:S02]  /*7810*/  IMAD.MOV.U32 R4, RZ, RZ, R20 ;  /* 0x000000ffff047224 */ /* 0x000fe400078e0014 */
[----:B------:R-:W-:Y:S01]  /*7820*/  IMAD.MOV.U32 R5, RZ, RZ, R23 ;  /* 0x000000ffff057224 */ /* 0x000fe200078e0017 */
[----:B-1----:R-:W-:Y:S06]  /*7830*/  @!P0 BRA `(.L_x_176) ;  /* 0x0000000000288947 */ /* 0x002fec0003800000 */
        /* <DEDUP_REMOVED lines=10> */
.L_x_176:
[----:B------:R-:W-:Y:S01]  /*78e0*/  ISETP.NE.AND P0, PT, R2, 0x1, PT ;  /* 0x000000010200780c */ /* 0x000fe20003f05270 */
[----:B------:R-:W-:Y:S01]  /*78f0*/  ULDC UR6, c[0x0][0x648] ;  /* 0x0001920000067ab9 */ /* 0x000fe20000000800 */
[----:B------:R-:W-:Y:S01]  /*7900*/  LOP3.LUT R22, R22, UR13, RZ, 0xc0, !PT ;  /* 0x0000000d16167c12 */ /* 0x000fe2000f8ec0ff */
[----:B--2---:R-:W-:Y:S01]  /*7910*/  IMAD.MOV R24, RZ, RZ, -R24 ;  /* 0x000000ffff187224 */ /* 0x004fe200078e0a18 */
[----:B------:R-:W-:Y:S01]  /*7920*/  SHF.R.U64 R5, R4, UR6, R5 ;  /* 0x0000000604057c19 */ /* 0x000fe20008001205 */
[----:B------:R-:W-:Y:S01]  /*7930*/  ULDC UR6, c[0x0][0x638] ;  /* 0x00018e0000067ab9 */ /* 0x000fe20000000800 */
[----:B------:R-:W-:Y:S01]  /*7940*/  LOP3.LUT R19, R19, UR5, RZ, 0xc0, !PT ;  /* 0x0000000513137c12 */ /* 0x000fe2000f8ec0ff */
[----:B------:R-:W-:Y:S01]  /*7950*/  ULDC UR7, c[0x0][0x610] ;  /* 0x0001840000077ab9 */ /* 0x000fe20000000800 */
[----:B------:R-:W-:Y:S02]  /*7960*/  IMAD.MOV.U32 R4, RZ, RZ, 0x1 ;  /* 0x00000001ff047424 */ /* 0x000fe400078e00ff */
[----:B------:R-:W-:-:S02]  /*7970*/  IMAD.MOV R7, RZ, RZ, -R5 ;  /* 0x000000ffff077224 */ /* 0x000fc400078e0a05 */
[----:B------:R-:W-:Y:S02]  /*7980*/  IMAD R22, R5, UR21, R22 ;  /* 0x0000001505167c24 */ /* 0x000fe4000f8e0216 */
[----:B0-----:R-:W-:Y:S02]  /*7990*/  @P0 IMAD R15, R21, R24, R12 ;  /* 0x00000018150f0224 */ /* 0x001fe400078e020c */
[----:B------:R-:W-:Y:S01]  /*79a0*/  IMAD R20, R7, UR6, R20 ;  /* 0x0000000607147c24 */ /* 0x000fe2000f8e0214 */
[----:B------:R-:W-:Y:S01]  /*79b0*/  ULDC UR6, c[0x0][0x600] ;  /* 0x0001800000067ab9 */ /* 0x000fe20000000800 */
[----:B------:R-:W-:Y:S02]  /*79c0*/  IMAD R15, R22, UR7, R15 ;  /* 0x00000007160f7c24 */ /* 0x000fe4000f8e020f */
[----:B------:R-:W-:Y:S02]  /*79d0*/  IMAD R6, R20, UR6, R19 ;  /* 0x0000000614067c24 */ /* 0x000fe4000f8e0213 */
[----:B------:R-:W-:-:S03]  /*79e0*/  IMAD.MOV.U32 R12, RZ, RZ, R14 ;  /* 0x000000ffff0c7224 */ /* 0x000fc600078e000e */
[----:B------:R-:W-:Y:S02]  /*79f0*/  SEL R20, R6, R15, !P0 ;  /* 0x0000000f06147207 */ /* 0x000fe40004000000 */
[----:B------:R-:W-:-:S07]  /*7a00*/  SEL R19, R15, R6, !P0 ;  /* 0x000000060f137207 */ /* 0x000fce0004000000 */
.L_x_174:
[----:B------:R-:W-:Y:S05]  /*7a10*/  BSYNC B1 ;  /* 0x0000000000017941 */ /* 0x000fea0003800000 */
.L_x_173:
[----:B------:R-:W-:-:S13]  /*7a20*/  LOP3.LUT P0, RZ, R4, 0xff, RZ, 0xc0, !PT ;  /* 0x000000ff04ff7812 */ /* 0x000fda000780c0ff */
[----:B------:R-:W-:Y:S05]  /*7a30*/  @P0 BRA `(.L_x_177) ;  /* 0xfffffff400180947 */ /* 0x000fea000383ffff */
[----:B------:R-:W-:Y:S05]  /*7a40*/  BSYNC B0 ;  /* 0x0000000000007941 */ /* 0x000fea0003800000 */
.L_x_166:
[----:B------:R-:W-:-:S03]  /*7a50*/  UMOV UR6, 0xffffffff ;  /* 0xffffffff00067882 */ /* 0x000fc60000000000 */
[----:B------:R-:W-:Y:S05]  /*7a60*/  BRA.DIV UR6, `(.L_x_178) ;  /* 0x0000000606387947 */ /* 0x000fea000b800000 */
[----:B------:R-:W-:-:S13]  /*7a70*/  ELECT P6, URZ, PT ;  /* 0x00000000003f782f */ /* 0x000fda00038c0000 */
.L_x_193:
[----:B------:R-:W-:Y:S04]  /*7a80*/  BSSY B0, `(.L_x_179) ;  /* 0x0000034000007945 */ /* 0x000fe80003800000 */
[----:B------:R-:W-:Y:S05]  /*7a90*/  @!P6 BRA `(.L_x_180) ;  /* 0x0000000000c8e947 */ /* 0x000fea0003800000 */
[----:B------:R-:W-:-:S04]  /*7aa0*/  LOP3.LUT R18, R18, 0x2, RZ, 0xfc, !PT ;  /* 0x0000000212127812 */ /* 0x000fc800078efcff */
[----:B------:R-:W-:-:S13]  /*7ab0*/  ISETP.NE.AND P0, PT, R18, 0x3, PT ;  /* 0x000000031200780c */ /* 0x000fda0003f05270 */
[----:B------:R-:W-:Y:S05]  /*7ac0*/  @!P0 BRA `(.L_x_181) ;  /* 0x0000000000048947 */ /* 0x000fea0003800000 */
[----:B------:R-:W-:Y:S01]  /*7ad0*/  BPT.TRAP 0x1 ;  /* 0x000000040000795c */ /* 0x000fe20000300000 */
.L_x_181:
[----:B------:R-:W0:Y:S01]  /*7ae0*/  S2R R5, SR_CgaCtaId ;  /* 0x0000000000057919 */ /* 0x000e220000008800 */
[----:B------:R-:W-:Y:S02]  /*7af0*/  MOV R0, 0x400 ;  /* 0x0000040000007802 */ /* 0x000fe40000000f00 */
[----:B------:R-:W-:Y:S02]  /*7b00*/  SHF.L.U32 R4, R3, 0x1f, RZ ;  /* 0x0000001f03047819 */ /* 0x000fe400000006ff */
[----:B0-----:R-:W-:-:S05]  /*7b10*/  LEA R0, R5, R0, 0x18 ;  /* 0x0000000005007211 */ /* 0x001fca00078ec0ff */
[----:B------:R-:W-:-:S04]  /*7b20*/  VIADD R0, R0, 0x28 ;  /* 0x0000002800007836 */ /* 0x000fc80000000000 */
[C---:B------:R-:W-:Y:S02]  /*7b30*/  IMAD R7, R13.reuse, 0x8, R0 ;  /* 0x000000080d077824 */ /* 0x040fe400078e0200 */
[----:B------:R-:W-:Y:S02]  /*7b40*/  VIADD R13, R13, 0x1 ;  /* 0x000000010d0d7836 */ /* 0x000fe40000000000 */
[----:B------:R-:W0:Y:S03]  /*7b50*/  SYNCS.PHASECHK.TRANS64.TRYWAIT P0, [R7+URZ], R4 ;  /* 0x00000004070075a7 */ /* 0x000e26000800017f */
[----:B------:R-:W-:-:S04]  /*7b60*/  ISETP.NE.AND P1, PT, R13, 0x5, PT ;  /* 0x000000050d00780c */ /* 0x000fc80003f25270 */
[----:B------:R-:W-:Y:S02]  /*7b70*/  SEL R2, RZ, 0x1, P1 ;  /* 0x00000001ff027807 */ /* 0x000fe40000800000 */
[----:B------:R-:W-:Y:S02]  /*7b80*/  SEL R13, R13, RZ, P1 ;  /* 0x000000ff0d0d7207 */ /* 0x000fe40000800000 */
[----:B------:R-:W-:-:S03]  /*7b90*/  LOP3.LUT R6, R3, R2, RZ, 0x3c, !PT ;  /* 0x0000000203067212 */ /* 0x000fc600078e3cff */
[----:B------:R-:W-:Y:S01]  /*7ba0*/  IMAD R8, R13, 0x8, R0 ;  /* 0x000000080d087824 */ /* 0x000fe200078e0200 */
[----:B------:R-:W-:Y:S01]  /*7bb0*/  SHF.L.U32 R5, R6, 0x1f, RZ ;  /* 0x0000001f06057819 */ /* 0x000fe200000006ff */
[----:B0-----:R-:W-:Y:S06]  /*7bc0*/  @!P0 BRA `(.L_x_182) ;  /* 0x0000000400008947 */ /* 0x001fec0003800000 */
.L_x_194:
[----:B------:R-:W1:Y:S01]  /*7bd0*/  SYNCS.PHASECHK.TRANS64.TRYWAIT P0, [R8+URZ], R5 ;  /* 0x00000005080075a7 */ /* 0x000e62000800017f */
[----:B------:R-:W-:-:S05]  /*7be0*/  VIADD R2, R13, 0x1 ;  /* 0x000000010d027836 */ /* 0x000fca0000000000 */
[----:B------:R-:W-:-:S04]  /*7bf0*/  ISETP.NE.AND P1, PT, R2, 0x5, PT ;  /* 0x000000050200780c */ /* 0x000fc80003f25270 */
[----:B------:R-:W-:Y:S02]  /*7c00*/  SEL R3, RZ, 0x1, P1 ;  /* 0x00000001ff037807 */ /* 0x000fe40000800000 */
[----:B0-----:R-:W-:Y:S02]  /*7c10*/  SEL R7, R2, RZ, P1 ;  /* 0x000000ff02077207 */ /* 0x001fe40000800000 */
[----:B------:R-:W-:-:S03]  /*7c20*/  LOP3.LUT R6, R6, R3, RZ, 0x3c, !PT ;  /* 0x0000000306067212 */ /* 0x000fc600078e3cff */
[----:B------:R-:W-:Y:S01]  /*7c30*/  IMAD R9, R7, 0x8, R0 ;  /* 0x0000000807097824 */ /* 0x000fe200078e0200 */
[----:B------:R-:W-:Y:S01]  /*7c40*/  SHF.L.U32 R4, R6, 0x1f, RZ ;  /* 0x0000001f06047819 */ /* 0x000fe200000006ff */
[----:B-1----:R-:W-:Y:S06]  /*7c50*/  @!P0 BRA `(.L_x_183) ;  /* 0x0000000000f08947 */ /* 0x002fec0003800000 */
.L_x_195:
[----:B------:R-:W1:Y:S01]  /*7c60*/  SYNCS.PHASECHK.TRANS64.TRYWAIT P0, [R9+URZ], R4 ;  /* 0x00000004090075a7 */ /* 0x000e62000800017f */
[----:B------:R-:W-:-:S05]  /*7c70*/  VIADD R2, R7, 0x1 ;  /* 0x0000000107027836 */ /* 0x000fca0000000000 */
[----:B------:R-:W-:-:S04]  /*7c80*/  ISETP.NE.AND P1, PT, R2, 0x5, PT ;  /* 0x000000050200780c */ /* 0x000fc80003f25270 */
[----:B------:R-:W-:Y:S02]  /*7c90*/  SEL R3, RZ, 0x1, P1 ;  /* 0x00000001ff037807 */ /* 0x000fe40000800000 */
[----:B------:R-:W-:Y:S02]  /*7ca0*/  SEL R7, R2, RZ, P1 ;  /* 0x000000ff02077207 */ /* 0x000fe40000800000 */
[----:B------:R-:W-:-:S03]  /*7cb0*/  LOP3.LUT R11, R6, R3, RZ, 0x3c, !PT ;  /* 0x00000003060b7212 */ /* 0x000fc600078e3cff */
[----:B------:R-:W-:Y:S01]  /*7cc0*/  IMAD R6, R7, 0x8, R0 ;  /* 0x0000000807067824 */ /* 0x000fe200078e0200 */
[----:B0-----:R-:W-:Y:S01]  /*7cd0*/  SHF.L.U32 R5, R11, 0x1f, RZ ;  /* 0x0000001f0b057819 */ /* 0x001fe200000006ff */
[----:B-1----:R-:W-:Y:S06]  /*7ce0*/  @!P0 BRA `(.L_x_184) ;  /* 0x0000000000e08947 */ /* 0x002fec0003800000 */
.L_x_196:
[----:B------:R-:W1:Y:S01]  /*7cf0*/  SYNCS.PHASECHK.TRANS64.TRYWAIT P0, [R6+URZ], R5 ;  /* 0x00000005060075a7 */ /* 0x000e62000800017f */
[----:B------:R-:W-:-:S05]  /*7d00*/  VIADD R2, R7, 0x1 ;  /* 0x0000000107027836 */ /* 0x000fca0000000000 */
[----:B------:R-:W-:-:S04]  /*7d10*/  ISETP.NE.AND P1, PT, R2, 0x5, PT ;  /* 0x000000050200780c */ /* 0x000fc80003f25270 */
[----:B0-----:R-:W-:Y:S02]  /*7d20*/  SEL R4, RZ, 0x1, P1 ;  /* 0x00000001ff047807 */ /* 0x001fe40000800000 */
[----:B------:R-:W-:Y:S02]  /*7d30*/  SEL R3, R2, RZ, P1 ;  /* 0x000000ff02037207 */ /* 0x000fe40000800000 */
[----:B------:R-:W-:Y:S01]  /*7d40*/  LOP3.LUT R4, R11, R4, RZ, 0x3c, !PT ;  /* 0x000000040b047212 */ /* 0x000fe200078e3cff */
[----:B-1----:R-:W-:Y:S06]  /*7d50*/  @!P0 BRA `(.L_x_185) ;  /* 0x0000000000d88947 */ /* 0x002fec0003800000 */
.L_x_197:
[----:B------:R-:W-:Y:S01]  /*7d60*/  IMAD R3, R3, 0x8, R0 ;  /* 0x0000000803037824 */ /* 0x000fe200078e0200 */
[----:B------:R-:W-:-:S07]  /*7d70*/  SHF.L.U32 R0, R4, 0x1f, RZ ;  /* 0x0000001f04007819 */ /* 0x000fce00000006ff */
.L_x_186:
[----:B-1----:R1:W2:Y:S02]  /*7d80*/  SYNCS.PHASECHK.TRANS64.TRYWAIT P0, [R3+URZ], R0 ;  /* 0x00000000030075a7 */ /* 0x0022a4000800017f */
[----:B--2---:R-:W-:Y:S05]  /*7d90*/  @!P0 NANOSLEEP.SYNCS 0x989680 ;  /* 0x009896800000895d */ /* 0x004fea0003900000 */
[----:B------:R-:W2:Y:S02]  /*7da0*/  @!P0 SYNCS.PHASECHK.TRANS64 P0, [R3+URZ], R0 ;  /* 0x00000000030085a7 */ /* 0x000ea4000800007f */
[----:B--2---:R-:W-:Y:S05]  /*7db0*/  @!P0 BRA `(.L_x_186) ;  /* 0xfffffffc00f08947 */ /* 0x004fea000383ffff */
.L_x_180:
[----:B------:R-:W-:Y:S05]  /*7dc0*/  BSYNC B0 ;  /* 0x0000000000007941 */ /* 0x000fea0003800000 */
.L_x_179:
[----:B------:R-:W-:Y:S05]  /*7dd0*/  EXIT ;  /* 0x000000000000794d */ /* 0x000fea0003800000 */
.L_x_21:
[----:B-1----:R1:W2:Y:S02]  /*7de0*/  SYNCS.PHASECHK.TRANS64.TRYWAIT P1, [R3+URZ], R0 ;  /* 0x00000000030075a7 */ /* 0x0022a4000802017f */
[----:B--2---:R-:W-:Y:S05]  /*7df0*/  @!P1 NANOSLEEP.SYNCS 0x989680 ;  /* 0x009896800000995d */ /* 0x004fea0003900000 */
[----:B------:R-:W2:Y:S02]  /*7e00*/  @!P1 SYNCS.PHASECHK.TRANS64 P1, [R3+URZ], R0 ;  /* 0x00000000030095a7 */ /* 0x000ea4000802007f */
[----:B--2---:R-:W-:Y:S05]  /*7e10*/  @!P1 BRA `(.L_x_21) ;  /* 0xfffffffc00f09947 */ /* 0x004fea000383ffff */
[----:B------:R-:W-:Y:S05]  /*7e20*/  BRA `(.L_x_20) ;  /* 0xffffff9800487947 */ /* 0x000fea000383ffff */
.L_x_26:
[----:B-1----:R1:W2:Y:S02]  /*7e30*/  SYNCS.PHASECHK.TRANS64.TRYWAIT P1, [R5+URZ], R4 ;  /* 0x00000004050075a7 */ /* 0x0022a4000802017f */
[----:B--2---:R-:W-:Y:S05]  /*7e40*/  @!P1 NANOSLEEP.SYNCS 0x989680 ;  /* 0x009896800000995d */ /* 0x004fea0003900000 */
[----:B------:R-:W2:Y:S02]  /*7e50*/  @!P1 SYNCS.PHASECHK.TRANS64 P1, [R5+URZ], R4 ;  /* 0x00000004050095a7 */ /* 0x000ea4000802007f */
[----:B--2---:R-:W-:Y:S05]  /*7e60*/  @!P1 BRA `(.L_x_26) ;  /* 0xfffffffc00f09947 */ /* 0x004fea000383ffff */
[----:B------:R-:W-:Y:S05]  /*7e70*/  BRA `(.L_x_25) ;  /* 0xffffff9c00247947 */ /* 0x000fea000383ffff */
.L_x_167:
[----:B------:R-:W-:Y:S01]  /*7e80*/  BSSY B1, `(.L_x_187) ;  /* 0x0000006000017945 */ /* 0x000fe20003800000 */
[----:B------:R-:W-:-:S07]  /*7e90*/  IMAD.MOV.U32 R15, RZ, RZ, -0x1 ;  /* 0xffffffffff0f7424 */ /* 0x000fce00078e00ff */
[----:B------:R-:W-:Y:S05]  /*7ea0*/  WARPSYNC.COLLECTIVE R15, `(.L_x_188) ;  /* 0x000000000f0c7348 */ /* 0x000fea0003c00000 */
[----:B------:R-:W-:Y:S02]  /*7eb0*/  ELECT P6, UR62, PT ;  /* 0x00000000003e782f */ /* 0x000fe400038c0000 */
[----:B------:R-:W-:Y:S01]  /*7ec0*/  MOV R14, UR62 ;  /* 0x0000003e000e7c02 */ /* 0x000fe20008000f00 */
[----:B------:R-:W-:Y:S10]  /*7ed0*/  ENDCOLLECTIVE ;  /* 0x000000000000791b */ /* 0x000ff40003800000 */
.L_x_188:
[----:B------:R-:W-:Y:S05]  /*7ee0*/  BSYNC B1 ;  /* 0x0000000000017941 */ /* 0x000fea0003800000 */
.L_x_187:
[----:B------:R-:W-:Y:S05]  /*7ef0*/  BRA `(.L_x_189) ;  /* 0xffffffec00f47947 */ /* 0x000fea000383ffff */
.L_x_170:
[----:B0-----:R0:W1:Y:S02]  /*7f00*/  SYNCS.PHASECHK.TRANS64.TRYWAIT P0, [R22+URZ+0x28], R7 ;  /* 0x00002807160075a7 */ /* 0x001064000800017f */
[----:B-1----:R-:W-:Y:S05]  /*7f10*/  @!P0 NANOSLEEP.SYNCS 0x989680 ;  /* 0x009896800000895d */ /* 0x002fea0003900000 */
[----:B------:R-:W1:Y:S02]  /*7f20*/  @!P0 SYNCS.PHASECHK.TRANS64 P0, [R22+URZ+0x28], R7 ;  /* 0x00002807160085a7 */ /* 0x000e64000800007f */
[----:B-1----:R-:W-:Y:S05]  /*7f30*/  @!P0 BRA `(.L_x_170) ;  /* 0xfffffffc00f08947 */ /* 0x002fea000383ffff */
[----:B------:R-:W-:Y:S05]  /*7f40*/  BRA `(.L_x_190) ;  /* 0xfffffff000387947 */ /* 0x000fea000383ffff */
.L_x_178:
[----:B------:R-:W-:Y:S01]  /*7f50*/  BSSY B0, `(.L_x_191) ;  /* 0x0000006000007945 */ /* 0x000fe20003800000 */
[----:B------:R-:W-:-:S07]  /*7f60*/  IMAD.MOV.U32 R15, RZ, RZ, -0x1 ;  /* 0xffffffffff0f7424 */ /* 0x000fce00078e00ff */
[----:B------:R-:W-:Y:S05]  /*7f70*/  WARPSYNC.COLLECTIVE R15, `(.L_x_192) ;  /* 0x000000000f0c7348 */ /* 0x000fea0003c00000 */
[----:B------:R-:W-:Y:S02]  /*7f80*/  ELECT P6, UR62, PT ;  /* 0x00000000003e782f */ /* 0x000fe400038c0000 */
[----:B------:R-:W-:Y:S01]  /*7f90*/  MOV R14, UR62 ;  /* 0x0000003e000e7c02 */ /* 0x000fe20008000f00 */
[----:B------:R-:W-:Y:S10]  /*7fa0*/  ENDCOLLECTIVE ;  /* 0x000000000000791b */ /* 0x000ff40003800000 */
.L_x_192:
[----:B------:R-:W-:Y:S05]  /*7fb0*/  BSYNC B0 ;  /* 0x0000000000007941 */ /* 0x000fea0003800000 */
.L_x_191:
[----:B------:R-:W-:Y:S05]  /*7fc0*/  BRA `(.L_x_193) ;  /* 0xfffffff800ac7947 */ /* 0x000fea000383ffff */
.L_x_182:
[----:B0-----:R0:W1:Y:S02]  /*7fd0*/  SYNCS.PHASECHK.TRANS64.TRYWAIT P0, [R7+URZ], R4 ;  /* 0x00000004070075a7 */ /* 0x001064000800017f */
[----:B-1----:R-:W-:Y:S05]  /*7fe0*/  @!P0 NANOSLEEP.SYNCS 0x989680 ;  /* 0x009896800000895d */ /* 0x002fea0003900000 */
[----:B------:R-:W1:Y:S02]  /*7ff0*/  @!P0 SYNCS.PHASECHK.TRANS64 P0, [R7+URZ], R4 ;  /* 0x00000004070085a7 */ /* 0x000e64000800007f */
[----:B-1----:R-:W-:Y:S05]  /*8000*/  @!P0 BRA `(.L_x_182) ;  /* 0xfffffffc00f08947 */ /* 0x002fea000383ffff */
[----:B------:R-:W-:Y:S05]  /*8010*/  BRA `(.L_x_194) ;  /* 0xfffffff800ec7947 */ /* 0x000fea000383ffff */
.L_x_183:
[----:B0-----:R0:W1:Y:S02]  /*8020*/  SYNCS.PHASECHK.TRANS64.TRYWAIT P0, [R8+URZ], R5 ;  /* 0x00000005080075a7 */ /* 0x001064000800017f */
[----:B-1----:R-:W-:Y:S05]  /*8030*/  @!P0 NANOSLEEP.SYNCS 0x989680 ;  /* 0x009896800000895d */ /* 0x002fea0003900000 */
[----:B------:R-:W1:Y:S02]  /*8040*/  @!P0 SYNCS.PHASECHK.TRANS64 P0, [R8+URZ], R5 ;  /* 0x00000005080085a7 */ /* 0x000e64000800007f */
[----:B-1----:R-:W-:Y:S05]  /*8050*/  @!P0 BRA `(.L_x_183) ;  /* 0xfffffffc00f08947 */ /* 0x002fea000383ffff */
[----:B------:R-:W-:Y:S05]  /*8060*/  BRA `(.L_x_195) ;  /* 0xfffffff800fc7947 */ /* 0x000fea000383ffff */
.L_x_184:
[----:B0-----:R0:W1:Y:S02]  /*8070*/  SYNCS.PHASECHK.TRANS64.TRYWAIT P0, [R9+URZ], R4 ;  /* 0x00000004090075a7 */ /* 0x001064000800017f */
[----:B-1----:R-:W-:Y:S05]  /*8080*/  @!P0 NANOSLEEP.SYNCS 0x989680 ;  /* 0x009896800000895d */ /* 0x002fea0003900000 */
[----:B------:R-:W1:Y:S02]  /*8090*/  @!P0 SYNCS.PHASECHK.TRANS64 P0, [R9+URZ], R4 ;  /* 0x00000004090085a7 */ /* 0x000e64000800007f */
[----:B-1----:R-:W-:Y:S05]  /*80a0*/  @!P0 BRA `(.L_x_184) ;  /* 0xfffffffc00f08947 */ /* 0x002fea000383ffff */
[----:B------:R-:W-:Y:S05]  /*80b0*/  BRA `(.L_x_196) ;  /* 0xfffffffc000c7947 */ /* 0x000fea000383ffff */
.L_x_185:
[----:B0-----:R0:W1:Y:S02]  /*80c0*/  SYNCS.PHASECHK.TRANS64.TRYWAIT P0, [R6+URZ], R5 ;  /* 0x00000005060075a7 */ /* 0x001064000800017f */
[----:B-1----:R-:W-:Y:S05]  /*80d0*/  @!P0 NANOSLEEP.SYNCS 0x989680 ;  /* 0x009896800000895d */ /* 0x002fea0003900000 */
[----:B------:R-:W1:Y:S02]  /*80e0*/  @!P0 SYNCS.PHASECHK.TRANS64 P0, [R6+URZ], R5 ;  /* 0x00000005060085a7 */ /* 0x000e64000800007f */
[----:B-1----:R-:W-:Y:S05]  /*80f0*/  @!P0 BRA `(.L_x_185) ;  /* 0xfffffffc00f08947 */ /* 0x002fea000383ffff */
[----:B------:R-:W-:Y:S05]  /*8100*/  BRA `(.L_x_197) ;  /* 0xfffffffc00147947 */ /* 0x000fea000383ffff */
.L_x_198:
[----:B------:R-:W-:-:S00]  /*8110*/  BRA `(.L_x_198) ;  /* 0xfffffffc00fc7947 */ /* 0x000fc0000383ffff */
[----:B------:R-:W-:-:S00]  /*8120*/  NOP ;  /* 0x0000000000007918 */ /* 0x000fc00000000000 */
        /* <DEDUP_REMOVED lines=13> */
.L_x_199:


//--------------------- .nv.global.init           --------------------------
	.section	.nv.global.init,"aw",@progbits
.nv.global.init:
	.type		$str$22,@object
	.size		$str$22,($str$23 - $str$22)
$str$22:
        /*0000*/ 	.byte	0x6b, 0x5f, 0x74, 0x69, 0x6c, 0x65, 0x5f, 0x63, 0x6f, 0x75, 0x6e, 0x74, 0x20, 0x3e, 0x3d, 0x20
        /*0010*/ 	.byte	0x31, 0x00
	.type		$str$23,@object
	.size		$str$23,(__unnamed_1 - $str$23)
$str$23:
        /*0012*/ 	.byte	0x2f, 0x74, 0x6d, 0x70, 0x2f, 0x63, 0x75, 0x74, 0x6c, 0x61, 0x73, 0x73, 0x5f, 0x73, 0x77, 0x65
        /*0022*/ 	.byte	0x65, 0x70, 0x5f, 0x73, 0x72, 0x63, 0x2f, 0x69, 0x6e, 0x63, 0x6c, 0x75, 0x64, 0x65, 0x2f, 0x63
        /*0032*/ 	.byte	0x75, 0x74, 0x6c, 0x61, 0x73, 0x73, 0x2f, 0x67, 0x65, 0x6d, 0x6d, 0x2f, 0x63, 0x6f, 0x6c, 0x6c
        /*0042*/ 	.byte	0x65, 0x63, 0x74, 0x69, 0x76, 0x65, 0x2f, 0x73, 0x6d, 0x39, 0x30, 0x5f, 0x6d, 0x6d, 0x61, 0x5f
        /*0052*/ 	.byte	0x74, 0x6d, 0x61, 0x5f, 0x67, 0x6d, 0x6d, 0x61, 0x5f, 0x73, 0x73, 0x5f, 0x77, 0x61, 0x72, 0x70
        /*0062*/ 	.byte	0x73, 0x70, 0x65, 0x63, 0x69, 0x61, 0x6c, 0x69, 0x7a, 0x65, 0x64, 0x2e, 0x68, 0x70, 0x70, 0x00
	.type		__unnamed_1,@object
	.size		__unnamed_1,(.L_0 - __unnamed_1)
__unnamed_1:
        /*0072*/ 	.byte	0x76, 0x6f, 0x69, 0x64, 0x20, 0x63, 0x75, 0x74, 0x6c, 0x61, 0x73, 0x73, 0x3a, 0x3a, 0x67, 0x65
        /* <DEDUP_REMOVED lines=180> */
        /*0bc2*/ 	.byte	0x74, 0x69, 0x74, 0x79, 0x5d, 0x00
.L_0:


//--------------------- .nv.shared._ZN7cutlass13device_kernelINS_4gemm6kernel13GemmUniversalIN4cute5tupleIJiiiiEEENS1_10collective13CollectiveMmaINS1_34MainloopSm90TmaGmmaWarpSpecializedILi5ENS5_IJNS4_1CILi1EEENSA_ILi4EEESB_EEENS1_35KernelTmaWarpSpecializedCooperativeEEENS5_IJNSA_ILi128EEESG_NSA_ILi64EEEEEENS_6half_tENS5_IJSB_llEEESJ_NS5_IJlSB_lEEENS4_8TiledMMAINS4_8MMA_AtomIJNS4_4SM904GMMA26MMA_64x128x16_F32F16F16_SSILNSP_5MajorE1ELSR_0ELNSP_7ScaleInE1ELSS_1EEEEEENS4_6LayoutINS5_IJNSA_ILi2EEESB_SB_EEENS5_IJSB_NSA_ILi0EEESY_EEEEENS5_IJNS4_10UnderscoreES11_S11_EEEEENS4_23SM90_TMA_LOAD_MULTICASTENS4_14ComposedLayoutINS4_7SwizzleILi3ELi4ELi3EEENS4_18smem_ptr_flag_bitsILi16EEENSV_INS5_IJSH_NSA_ILi8EEEEEENS5_IJSB_SH_EEEEEEEvNS4_8identityENS4_13SM90_TMA_LOADENS15_IS17_S19_NSV_INS5_IJS1A_SH_EEENS5_IJSH_SB_EEEEEEEvS1F_EENS_8epilogue10collective6detail29Sm90TmaWarpSpecializedAdapterINS1N_15DefaultEpilogueISJ_SL_SL_NS1M_6thread17LinearCombinationISJ_Li1EffLNS1R_9ScaleType4KindE0ELNS_15FloatRoundStyleE2ESJ_EENS1_15EpilogueDefaultEEEEEvvEEEEvNT_6ParamsE --------------------------
	.section	.nv.shared._ZN7cutlass13device_kernelINS_4gemm6kernel13GemmUniversalIN4cute5tupleIJiiiiEEENS1_10collective13CollectiveMmaINS1_34MainloopSm90TmaGmmaWarpSpecializedILi5ENS5_IJNS4_1CILi1EEENSA_ILi4EEESB_EEENS1_35KernelTmaWarpSpecializedCooperativeEEENS5_IJNSA_ILi128EEESG_NSA_ILi64EEEEEENS_6half_tENS5_IJSB_llEEESJ_NS5_IJlSB_lEEENS4_8TiledMMAINS4_8MMA_AtomIJNS4_4SM904GMMA26MMA_64x128x16_F32F16F16_SSILNSP_5MajorE1ELSR_0ELNSP_7ScaleInE1ELSS_1EEEEEENS4_6LayoutINS5_IJNSA_ILi2EEESB_SB_EEENS5_IJSB_NSA_ILi0EEESY_EEEEENS5_IJNS4_10UnderscoreES11_S11_EEEEENS4_23SM90_TMA_LOAD_MULTICASTENS4_14ComposedLayoutINS4_7SwizzleILi3ELi4ELi3EEENS4_18smem_ptr_flag_bitsILi16EEENSV_INS5_IJSH_NSA_ILi8EEEEEENS5_IJSB_SH_EEEEEEEvNS4_8identityENS4_13SM90_TMA_LOADENS15_IS17_S19_NSV_INS5_IJS1A_SH_EEENS5_IJSH_SB_EEEEEEEvS1F_EENS_8epilogue10collective6detail29Sm90TmaWarpSpecializedAdapterINS1N_15DefaultEpilogueISJ_SL_SL_NS1M_6thread17LinearCombinationISJ_Li1EffLNS1R_9ScaleType4KindE0ELNS_15FloatRoundStyleE2ESJ_EENS1_15EpilogueDefaultEEEEEvvEEEEvNT_6ParamsE,"aw",@nobits
	.sectionflags	@""
	.align	16
	.zero		1024


//--------------------- .nv.shared.reserved.0     --------------------------
	.section	.nv.shared.reserved.0,"aw",@nobits
	.weak		__nv_reservedSMEM_offset_0_alias
	.size		__nv_reservedSMEM_offset_0_alias, 0, 0
	.other		__nv_reservedSMEM_offset_0_alias,@"STO_CUDA_RESERVED_SHARED STV_DEFAULT"
__nv_reservedSMEM_offset_0_alias:
	.zero		0


//--------------------- .nv.global                --------------------------
	.section	.nv.global,"aw",@nobits
.nv.global:
	.type		_ZN40_INTERNAL_9b841af3_4_k_cu_9265ac27_250814cute1_E,@object
	.size		_ZN40_INTERNAL_9b841af3_4_k_cu_9265ac27_250814cute1_E,(_ZN40_INTERNAL_9b841af3_4_k_cu_9265ac27_250814cuda3std3__45__cpo6cbeginE - _ZN40_INTERNAL_9b841af3_4_k_cu_9265ac27_250814cute1_E)
_ZN40_INTERNAL_9b841af3_4_k_cu_9265ac27_250814cute1_E:
	.zero		1
	.type		_ZN40_INTERNAL_9b841af3_4_k_cu_9265ac27_250814cuda3std3__45__cpo6cbeginE,@object
	.size		_ZN40_INTERNAL_9b841af3_4_k_cu_9265ac27_250814cuda3std3__45__cpo6cbeginE,(_ZN40_INTERNAL_9b841af3_4_k_cu_9265ac27_250814cuda3std3__48in_placeE - _ZN40_INTERNAL_9b841af3_4_k_cu_9265ac27_250814cuda3std3__45__cpo6cbeginE)
_ZN40_INTERNAL_9b841af3_4_k_cu_9265ac27_250814cuda3std3__45__cpo6cbeginE:
	.zero		1
	.type		_ZN40_INTERNAL_9b841af3_4_k_cu_9265ac27_250814cuda3std3__48in_placeE,@object
	.size		_ZN40_INTERNAL_9b841af3_4_k_cu_9265ac27_250814cuda3std3__48in_placeE,(_ZN40_INTERNAL_9b841af3_4_k_cu_9265ac27_250814cuda3std6ranges3__45__cpo9iter_moveE - _ZN40_INTERNAL_9b841af3_4_k_cu_9265ac27_250814cuda3std3__48in_placeE)
_ZN40_INTERNAL_9b841af3_4_k_cu_9265ac27_250814cuda3std3__48in_placeE:
	.zero		1
	.type		_ZN40_INTERNAL_9b841af3_4_k_cu_9265ac27_250814cuda3std6ranges3__45__cpo9iter_moveE,@object
	.size		_ZN40_INTERNAL_9b841af3_4_k_cu_9265ac27_250814cuda3std6ranges3__45__cpo9iter_moveE,(_ZN40_INTERNAL_9b841af3_4_k_cu_9265ac27_250814cuda3std3__45__cpo5beginE - _ZN40_INTERNAL_9b841af3_4_k_cu_9265ac27_250814cuda3std6ranges3__45__cpo9iter_moveE)
_ZN40_INTERNAL_9b841af3_4_k_cu_9265ac27_250814cuda3std6ranges3__45__cpo9iter_moveE:
	.zero		1
	.type		_ZN40_INTERNAL_9b841af3_4_k_cu_9265ac27_250814cuda3std3__45__cpo5beginE,@object
	.size		_ZN40_INTERNAL_9b841af3_4_k_cu_9265ac27_250814cuda3std3__45__cpo5beginE,(_ZN40_INTERNAL_9b841af3_4_k_cu_9265ac27_250814cuda3std3__442_GLOBAL__N__9b841af3_4_k_cu_9265ac27_250816ignoreE - _ZN40_INTERNAL_9b841af3_4_k_cu_9265ac27_250814cuda3std3__45__cpo5beginE)
_ZN40_INTERNAL_9b841af3_4_k_cu_9265ac27_250814cuda3std3__45__cpo5beginE:
	.zero		1
	.type		_ZN40_INTERNAL_9b841af3_4_k_cu_9265ac27_250814cuda3std3__442_GLOBAL__N__9b841af3_4_k_cu_9265ac27_250816ignoreE,@object
	.size		_ZN40_INTERNAL_9b841af3_4_k_cu_9265ac27_250814cuda3std3__442_GLOBAL__N__9b841af3_4_k_cu_9265ac27_250816ignoreE,(_ZN40_INTERNAL_9b841af3_4_k_cu_9265ac27_250814cute7productE - _ZN40_INTERNAL_9b841af3_4_k_cu_9265ac27_250814cuda3std3__442_GLOBAL__N__9b841af3_4_k_cu_9265ac27_250816ignoreE)
_ZN40_INTERNAL_9b841af3_4_k_cu_9265ac27_250814cuda3std3__442_GLOBAL__N__9b841af3_4_k_cu_9265ac27_250816ignoreE:
	.zero		1
	.type		_ZN40_INTERNAL_9b841af3_4_k_cu_9265ac27_250814cute7productE,@object
	.size		_ZN40_INTERNAL_9b841af3_4_k_cu_9265ac27_250814cute7productE,(_ZN40_INTERNAL_9b841af3_4_k_cu_9265ac27_250814cuda3std3__45__cpo3endE - _ZN40_INTERNAL_9b841af3_4_k_cu_9265ac27_250814cute7productE)
_ZN40_INTERNAL_9b841af3_4_k_cu_9265ac27_250814cute7productE:
	.zero		1
	.type		_ZN40_INTERNAL_9b841af3_4_k_cu_9265ac27_250814cuda3std3__45__cpo3endE,@object
	.size		_ZN40_INTERNAL_9b841af3_4_k_cu_9265ac27_250814cuda3std3__45__cpo3endE,(_ZN40_INTERNAL_9b841af3_4_k_cu_9265ac27_250814cuda3std3__419piecewise_constructE - _ZN40_INTERNAL_9b841af3_4_k_cu_9265ac27_250814cuda3std3__45__cpo3endE)
_ZN40_INTERNAL_9b841af3_4_k_cu_9265ac27_250814cuda3std3__45__cpo3endE:
	.zero		1
	.type		_ZN40_INTERNAL_9b841af3_4_k_cu_9265ac27_250814cuda3std3__419piecewise_constructE,@object
	.size		_ZN40_INTERNAL_9b841af3_4_k_cu_9265ac27_250814cuda3std3__419piecewise_constructE,(_ZN40_INTERNAL_9b841af3_4_k_cu_9265ac27_250814cuda3std3__45__cpo4cendE - _ZN40_INTERNAL_9b841af3_4_k_cu_9265ac27_250814cuda3std3__419piecewise_constructE)
_ZN40_INTERNAL_9b841af3_4_k_cu_9265ac27_250814cuda3std3__419piecewise_constructE:
	.zero		1
	.type		_ZN40_INTERNAL_9b841af3_4_k_cu_9265ac27_250814cuda3std3__45__cpo4cendE,@object
	.size		_ZN40_INTERNAL_9b841af3_4_k_cu_9265ac27_250814cuda3std3__45__cpo4cendE,(_ZN40_INTERNAL_9b841af3_4_k_cu_9265ac27_250814cuda3std6ranges3__45__cpo4swapE - _ZN40_INTERNAL_9b841af3_4_k_cu_9265ac27_250814cuda3std3__45__cpo4cendE)
_ZN40_INTERNAL_9b841af3_4_k_cu_9265ac27_250814cuda3std3__45__cpo4cendE:
	.zero		1
	.type		_ZN40_INTERNAL_9b841af3_4_k_cu_9265ac27_250814cuda3std6ranges3__45__cpo4swapE,@object
	.size		_ZN40_INTERNAL_9b841af3_4_k_cu_9265ac27_250814cuda3std6ranges3__45__cpo4swapE,(.L_8 - _ZN40_INTERNAL_9b841af3_4_k_cu_9265ac27_250814cuda3std6ranges3__45__cpo4swapE)
_ZN40_INTERNAL_9b841af3_4_k_cu_9265ac27_250814cuda3std6ranges3__45__cpo4swapE:
	.zero		1
.L_8:


//--------------------- .nv.constant0._ZN7cutlass13device_kernelINS_4gemm6kernel13GemmUniversalIN4cute5tupleIJiiiiEEENS1_10collective13CollectiveMmaINS1_34MainloopSm90TmaGmmaWarpSpecializedILi5ENS5_IJNS4_1CILi1EEENSA_ILi4EEESB_EEENS1_35KernelTmaWarpSpecializedCooperativeEEENS5_IJNSA_ILi128EEESG_NSA_ILi64EEEEEENS_6half_tENS5_IJSB_llEEESJ_NS5_IJlSB_lEEENS4_8TiledMMAINS4_8MMA_AtomIJNS4_4SM904GMMA26MMA_64x128x16_F32F16F16_SSILNSP_5MajorE1ELSR_0ELNSP_7ScaleInE1ELSS_1EEEEEENS4_6LayoutINS5_IJNSA_ILi2EEESB_SB_EEENS5_IJSB_NSA_ILi0EEESY_EEEEENS5_IJNS4_10UnderscoreES11_S11_EEEEENS4_23SM90_TMA_LOAD_MULTICASTENS4_14ComposedLayoutINS4_7SwizzleILi3ELi4ELi3EEENS4_18smem_ptr_flag_bitsILi16EEENSV_INS5_IJSH_NSA_ILi8EEEEEENS5_IJSB_SH_EEEEEEEvNS4_8identityENS4_13SM90_TMA_LOADENS15_IS17_S19_NSV_INS5_IJS1A_SH_EEENS5_IJSH_SB_EEEEEEEvS1F_EENS_8epilogue10collective6detail29Sm90TmaWarpSpecializedAdapterINS1N_15DefaultEpilogueISJ_SL_SL_NS1M_6thread17LinearCombinationISJ_Li1EffLNS1R_9ScaleType4KindE0ELNS_15FloatRoundStyleE2ESJ_EENS1_15EpilogueDefaultEEEEEvvEEEEvNT_6ParamsE --------------------------
	.section	.nv.constant0._ZN7cutlass13device_kernelINS_4gemm6kernel13GemmUniversalIN4cute5tupleIJiiiiEEENS1_10collective13CollectiveMmaINS1_34MainloopSm90TmaGmmaWarpSpecializedILi5ENS5_IJNS4_1CILi1EEENSA_ILi4EEESB_EEENS1_35KernelTmaWarpSpecializedCooperativeEEENS5_IJNSA_ILi128EEESG_NSA_ILi64EEEEEENS_6half_tENS5_IJSB_llEEESJ_NS5_IJlSB_lEEENS4_8TiledMMAINS4_8MMA_AtomIJNS4_4SM904GMMA26MMA_64x128x16_F32F16F16_SSILNSP_5MajorE1ELSR_0ELNSP_7ScaleInE1ELSS_1EEEEEENS4_6LayoutINS5_IJNSA_ILi2EEESB_SB_EEENS5_IJSB_NSA_ILi0EEESY_EEEEENS5_IJNS4_10UnderscoreES11_S11_EEEEENS4_23SM90_TMA_LOAD_MULTICASTENS4_14ComposedLayoutINS4_7SwizzleILi3ELi4ELi3EEENS4_18smem_ptr_flag_bitsILi16EEENSV_INS5_IJSH_NSA_ILi8EEEEEENS5_IJSB_SH_EEEEEEEvNS4_8identityENS4_13SM90_TMA_LOADENS15_IS17_S19_NSV_INS5_IJS1A_SH_EEENS5_IJSH_SB_EEEEEEEvS1F_EENS_8epilogue10collective6detail29Sm90TmaWarpSpecializedAdapterINS1N_15DefaultEpilogueISJ_SL_SL_NS1M_6thread17LinearCombinationISJ_Li1EffLNS1R_9ScaleType4KindE0ELNS_15FloatRoundStyleE2ESJ_EENS1_15EpilogueDefaultEEEEEvvEEEEvNT_6ParamsE,"a",@progbits
	.sectionflags	@""
	.align	4
.nv.constant0._ZN7cutlass13device_kernelINS_4gemm6kernel13GemmUniversalIN4cute5tupleIJiiiiEEENS1_10collective13CollectiveMmaINS1_34MainloopSm90TmaGmmaWarpSpecializedILi5ENS5_IJNS4_1CILi1EEENSA_ILi4EEESB_EEENS1_35KernelTmaWarpSpecializedCooperativeEEENS5_IJNSA_ILi128EEESG_NSA_ILi64EEEEEENS_6half_tENS5_IJSB_llEEESJ_NS5_IJlSB_lEEENS4_8TiledMMAINS4_8MMA_AtomIJNS4_4SM904GMMA26MMA_64x128x16_F32F16F16_SSILNSP_5MajorE1ELSR_0ELNSP_7ScaleInE1ELSS_1EEEEEENS4_6LayoutINS5_IJNSA_ILi2EEESB_SB_EEENS5_IJSB_NSA_ILi0EEESY_EEEEENS5_IJNS4_10UnderscoreES11_S11_EEEEENS4_23SM90_TMA_LOAD_MULTICASTENS4_14ComposedLayoutINS4_7SwizzleILi3ELi4ELi3EEENS4_18smem_ptr_flag_bitsILi16EEENSV_INS5_IJSH_NSA_ILi8EEEEEENS5_IJSB_SH_EEEEEEEvNS4_8identityENS4_13SM90_TMA_LOADENS15_IS17_S19_NSV_INS5_IJS1A_SH_EEENS5_IJSH_SB_EEEEEEEvS1F_EENS_8epilogue10collective6detail29Sm90TmaWarpSpecializedAdapterINS1N_15DefaultEpilogueISJ_SL_SL_NS1M_6thread17LinearCombinationISJ_Li1EffLNS1R_9ScaleType4KindE0ELNS_15FloatRoundStyleE2ESJ_EENS1_15EpilogueDefaultEEEEEvvEEEEvNT_6ParamsE:
	.zero		1664


//--------------------- SYMBOLS --------------------------

	.type		.nv.reservedSmem.offset0,@object
	.size		.nv.reservedSmem.offset0,0x4
	.type		__assertfail,@function
